//
// Generated by NVIDIA NVVM Compiler
//
// Compiler Build ID: CL-36424714
// Cuda compilation tools, release 13.0, V13.0.88
// Based on NVVM 20.0.0
//

.version 9.0
.target sm_100
.address_size 64

	// .globl	_Z8rms_normPfS_ffii
.shared .align 4 .b8 _ZZ16block_reduce_sumfE5sdata[128];
// _ZZ8rms_normPfS_ffiiE10s_variance has been demoted
// _ZZ21rms_norm_float4_blockPfS_ffiiE10s_variance has been demoted

.visible .entry _Z8rms_normPfS_ffii(
	.param .u64 .ptr .align 1 _Z8rms_normPfS_ffii_param_0,
	.param .u64 .ptr .align 1 _Z8rms_normPfS_ffii_param_1,
	.param .f32 _Z8rms_normPfS_ffii_param_2,
	.param .f32 _Z8rms_normPfS_ffii_param_3,
	.param .u32 _Z8rms_normPfS_ffii_param_4,
	.param .u32 _Z8rms_normPfS_ffii_param_5
)
{
	.reg .pred 	%p<17>;
	.reg .b32 	%r<36>;
	.reg .b32 	%f<38>;
	.reg .b64 	%rd<9>;
	// demoted variable
	.shared .align 4 .f32 _ZZ8rms_normPfS_ffiiE10s_variance;
	ld.param.u64 	%rd1, [_Z8rms_normPfS_ffii_param_0];
	ld.param.u64 	%rd2, [_Z8rms_normPfS_ffii_param_1];
	ld.param.f32 	%f7, [_Z8rms_normPfS_ffii_param_2];
	ld.param.u32 	%r7, [_Z8rms_normPfS_ffii_param_4];
	ld.param.u32 	%r6, [_Z8rms_normPfS_ffii_param_5];
	mov.u32 	%r1, %tid.x;
	mov.u32 	%r8, %ctaid.x;
	mov.u32 	%r2, %ntid.x;
	mad.lo.s32 	%r3, %r8, %r2, %r1;
	mul.lo.s32 	%r4, %r6, %r7;
	setp.ge.s32 	%p1, %r3, %r4;
	mov.f32 	%f36, 0f00000000;
	@%p1 bra 	$L__BB0_2;
	cvta.to.global.u64 	%rd3, %rd1;
	mul.wide.s32 	%rd4, %r3, 4;
	add.s64 	%rd5, %rd3, %rd4;
	ld.global.f32 	%f36, [%rd5];
$L__BB0_2:
	and.b32  	%r5, %r1, 31;
	mul.f32 	%f9, %f36, %f36;
	mov.b32 	%r9, %f9;
	shfl.sync.down.b32	%r10|%p2, %r9, 16, 31, -1;
	mov.b32 	%f10, %r10;
	add.f32 	%f11, %f9, %f10;
	mov.b32 	%r11, %f11;
	shfl.sync.down.b32	%r12|%p3, %r11, 8, 31, -1;
	mov.b32 	%f12, %r12;
	add.f32 	%f13, %f11, %f12;
	mov.b32 	%r13, %f13;
	shfl.sync.down.b32	%r14|%p4, %r13, 4, 31, -1;
	mov.b32 	%f14, %r14;
	add.f32 	%f15, %f13, %f14;
	mov.b32 	%r15, %f15;
	shfl.sync.down.b32	%r16|%p5, %r15, 2, 31, -1;
	mov.b32 	%f16, %r16;
	add.f32 	%f17, %f15, %f16;
	mov.b32 	%r17, %f17;
	shfl.sync.down.b32	%r18|%p6, %r17, 1, 31, -1;
	mov.b32 	%f18, %r18;
	add.f32 	%f3, %f17, %f18;
	setp.ne.s32 	%p7, %r5, 0;
	@%p7 bra 	$L__BB0_4;
	shr.u32 	%r19, %r1, 3;
	mov.u32 	%r20, _ZZ16block_reduce_sumfE5sdata;
	add.s32 	%r21, %r20, %r19;
	st.shared.f32 	[%r21], %f3;
$L__BB0_4:
	bar.sync 	0;
	setp.gt.u32 	%p8, %r1, 31;
	@%p8 bra 	$L__BB0_9;
	shr.u32 	%r22, %r2, 5;
	setp.ge.u32 	%p9, %r5, %r22;
	mov.f32 	%f37, 0f00000000;
	@%p9 bra 	$L__BB0_7;
	shl.b32 	%r23, %r5, 2;
	mov.u32 	%r24, _ZZ16block_reduce_sumfE5sdata;
	add.s32 	%r25, %r24, %r23;
	ld.shared.f32 	%f37, [%r25];
$L__BB0_7:
	mov.b32 	%r26, %f37;
	shfl.sync.down.b32	%r27|%p10, %r26, 16, 31, -1;
	mov.b32 	%f20, %r27;
	add.f32 	%f21, %f37, %f20;
	mov.b32 	%r28, %f21;
	shfl.sync.down.b32	%r29|%p11, %r28, 8, 31, -1;
	mov.b32 	%f22, %r29;
	add.f32 	%f23, %f21, %f22;
	mov.b32 	%r30, %f23;
	shfl.sync.down.b32	%r31|%p12, %r30, 4, 31, -1;
	mov.b32 	%f24, %r31;
	add.f32 	%f25, %f23, %f24;
	mov.b32 	%r32, %f25;
	shfl.sync.down.b32	%r33|%p13, %r32, 2, 31, -1;
	mov.b32 	%f26, %r33;
	add.f32 	%f27, %f25, %f26;
	mov.b32 	%r34, %f27;
	shfl.sync.down.b32	%r35|%p14, %r34, 1, 31, -1;
	mov.b32 	%f28, %r35;
	add.f32 	%f6, %f27, %f28;
	setp.ne.s32 	%p15, %r1, 0;
	@%p15 bra 	$L__BB0_9;
	cvt.rn.f32.s32 	%f29, %r6;
	add.f32 	%f30, %f29, 0f3727C5AC;
	div.rn.f32 	%f31, %f6, %f30;
	rsqrt.approx.f32 	%f32, %f31;
	st.shared.f32 	[_ZZ8rms_normPfS_ffiiE10s_variance], %f32;
$L__BB0_9:
	setp.ge.s32 	%p16, %r3, %r4;
	bar.sync 	0;
	@%p16 bra 	$L__BB0_11;
	ld.shared.f32 	%f33, [_ZZ8rms_normPfS_ffiiE10s_variance];
	mul.f32 	%f34, %f36, %f33;
	mul.f32 	%f35, %f7, %f34;
	cvta.to.global.u64 	%rd6, %rd2;
	mul.wide.s32 	%rd7, %r3, 4;
	add.s64 	%rd8, %rd6, %rd7;
	st.global.f32 	[%rd8], %f35;
$L__BB0_11:
	ret;

}
	// .globl	_Z21rms_norm_float4_blockPfS_ffii
.visible .entry _Z21rms_norm_float4_blockPfS_ffii(
	.param .u64 .ptr .align 1 _Z21rms_norm_float4_blockPfS_ffii_param_0,
	.param .u64 .ptr .align 1 _Z21rms_norm_float4_blockPfS_ffii_param_1,
	.param .f32 _Z21rms_norm_float4_blockPfS_ffii_param_2,
	.param .f32 _Z21rms_norm_float4_blockPfS_ffii_param_3,
	.param .u32 _Z21rms_norm_float4_blockPfS_ffii_param_4,
	.param .u32 _Z21rms_norm_float4_blockPfS_ffii_param_5
)
{
	.reg .pred 	%p<17>;
	.reg .b32 	%r<37>;
	.reg .b32 	%f<50>;
	.reg .b64 	%rd<9>;
	// demoted variable
	.shared .align 4 .f32 _ZZ21rms_norm_float4_blockPfS_ffiiE10s_variance;
	ld.param.u64 	%rd2, [_Z21rms_norm_float4_blockPfS_ffii_param_0];
	ld.param.u64 	%rd1, [_Z21rms_norm_float4_blockPfS_ffii_param_1];
	ld.param.f32 	%f15, [_Z21rms_norm_float4_blockPfS_ffii_param_2];
	ld.param.u32 	%r7, [_Z21rms_norm_float4_blockPfS_ffii_param_4];
	ld.param.u32 	%r6, [_Z21rms_norm_float4_blockPfS_ffii_param_5];
	cvta.to.global.u64 	%rd3, %rd2;
	mov.u32 	%r1, %tid.x;
	mov.u32 	%r8, %ctaid.x;
	mov.u32 	%r2, %ntid.x;
	mad.lo.s32 	%r9, %r8, %r2, %r1;
	shl.b32 	%r3, %r9, 2;
	mul.wide.s32 	%rd4, %r3, 4;
	add.s64 	%rd5, %rd3, %rd4;
	ld.global.v4.f32 	{%f1, %f2, %f3, %f4}, [%rd5];
	mul.lo.s32 	%r4, %r6, %r7;
	setp.ge.s32 	%p1, %r3, %r4;
	mov.f32 	%f48, 0f00000000;
	@%p1 bra 	$L__BB1_2;
	mul.f32 	%f17, %f2, %f2;
	fma.rn.f32 	%f18, %f1, %f1, %f17;
	fma.rn.f32 	%f19, %f3, %f3, %f18;
	fma.rn.f32 	%f48, %f4, %f4, %f19;
$L__BB1_2:
	and.b32  	%r5, %r1, 31;
	mov.b32 	%r10, %f48;
	shfl.sync.down.b32	%r11|%p2, %r10, 16, 31, -1;
	mov.b32 	%f20, %r11;
	add.f32 	%f21, %f48, %f20;
	mov.b32 	%r12, %f21;
	shfl.sync.down.b32	%r13|%p3, %r12, 8, 31, -1;
	mov.b32 	%f22, %r13;
	add.f32 	%f23, %f21, %f22;
	mov.b32 	%r14, %f23;
	shfl.sync.down.b32	%r15|%p4, %r14, 4, 31, -1;
	mov.b32 	%f24, %r15;
	add.f32 	%f25, %f23, %f24;
	mov.b32 	%r16, %f25;
	shfl.sync.down.b32	%r17|%p5, %r16, 2, 31, -1;
	mov.b32 	%f26, %r17;
	add.f32 	%f27, %f25, %f26;
	mov.b32 	%r18, %f27;
	shfl.sync.down.b32	%r19|%p6, %r18, 1, 31, -1;
	mov.b32 	%f28, %r19;
	add.f32 	%f7, %f27, %f28;
	setp.ne.s32 	%p7, %r5, 0;
	@%p7 bra 	$L__BB1_4;
	shr.u32 	%r20, %r1, 3;
	mov.u32 	%r21, _ZZ16block_reduce_sumfE5sdata;
	add.s32 	%r22, %r21, %r20;
	st.shared.f32 	[%r22], %f7;
$L__BB1_4:
	bar.sync 	0;
	setp.gt.u32 	%p8, %r1, 31;
	@%p8 bra 	$L__BB1_9;
	shr.u32 	%r23, %r2, 5;
	setp.ge.u32 	%p9, %r5, %r23;
	mov.f32 	%f49, 0f00000000;
	@%p9 bra 	$L__BB1_7;
	shl.b32 	%r24, %r5, 2;
	mov.u32 	%r25, _ZZ16block_reduce_sumfE5sdata;
	add.s32 	%r26, %r25, %r24;
	ld.shared.f32 	%f49, [%r26];
$L__BB1_7:
	mov.b32 	%r27, %f49;
	shfl.sync.down.b32	%r28|%p10, %r27, 16, 31, -1;
	mov.b32 	%f30, %r28;
	add.f32 	%f31, %f49, %f30;
	mov.b32 	%r29, %f31;
	shfl.sync.down.b32	%r30|%p11, %r29, 8, 31, -1;
	mov.b32 	%f32, %r30;
	add.f32 	%f33, %f31, %f32;
	mov.b32 	%r31, %f33;
	shfl.sync.down.b32	%r32|%p12, %r31, 4, 31, -1;
	mov.b32 	%f34, %r32;
	add.f32 	%f35, %f33, %f34;
	mov.b32 	%r33, %f35;
	shfl.sync.down.b32	%r34|%p13, %r33, 2, 31, -1;
	mov.b32 	%f36, %r34;
	add.f32 	%f37, %f35, %f36;
	mov.b32 	%r35, %f37;
	shfl.sync.down.b32	%r36|%p14, %r35, 1, 31, -1;
	mov.b32 	%f38, %r36;
	add.f32 	%f10, %f37, %f38;
	setp.ne.s32 	%p15, %r1, 0;
	@%p15 bra 	$L__BB1_9;
	cvt.rn.f32.s32 	%f39, %r6;
	add.f32 	%f40, %f39, 0f3727C5AC;
	div.rn.f32 	%f41, %f10, %f40;
	rsqrt.approx.f32 	%f42, %f41;
	st.shared.f32 	[_ZZ21rms_norm_float4_blockPfS_ffiiE10s_variance], %f42;
$L__BB1_9:
	setp.ge.s32 	%p16, %r3, %r4;
	bar.sync 	0;
	ld.shared.f32 	%f43, [_ZZ21rms_norm_float4_blockPfS_ffiiE10s_variance];
	mul.f32 	%f44, %f1, %f43;
	mul.f32 	%f11, %f15, %f44;
	mul.f32 	%f45, %f2, %f43;
	mul.f32 	%f12, %f15, %f45;
	mul.f32 	%f46, %f3, %f43;
	mul.f32 	%f13, %f15, %f46;
	mul.f32 	%f47, %f4, %f43;
	mul.f32 	%f14, %f15, %f47;
	@%p16 bra 	$L__BB1_11;
	cvta.to.global.u64 	%rd6, %rd1;
	add.s64 	%rd8, %rd6, %rd4;
	st.global.v4.f32 	[%rd8], {%f11, %f12, %f13, %f14};
$L__BB1_11:
	ret;

}
	// .globl	_Z20rms_norm_float4_gridPfS_ffiiS_
.visible .entry _Z20rms_norm_float4_gridPfS_ffiiS_(
	.param .u64 .ptr .align 1 _Z20rms_norm_float4_gridPfS_ffiiS__param_0,
	.param .u64 .ptr .align 1 _Z20rms_norm_float4_gridPfS_ffiiS__param_1,
	.param .f32 _Z20rms_norm_float4_gridPfS_ffiiS__param_2,
	.param .f32 _Z20rms_norm_float4_gridPfS_ffiiS__param_3,
	.param .u32 _Z20rms_norm_float4_gridPfS_ffiiS__param_4,
	.param .u32 _Z20rms_norm_float4_gridPfS_ffiiS__param_5,
	.param .u64 .ptr .align 1 _Z20rms_norm_float4_gridPfS_ffiiS__param_6
)
{
	.reg .pred 	%p<27>;
	.reg .b32 	%r<76>;
	.reg .b32 	%f<292>;
	.reg .b64 	%rd<53>;

	ld.param.u64 	%rd15, [_Z20rms_norm_float4_gridPfS_ffiiS__param_0];
	ld.param.u64 	%rd17, [_Z20rms_norm_float4_gridPfS_ffiiS__param_1];
	ld.param.u32 	%r29, [_Z20rms_norm_float4_gridPfS_ffiiS__param_4];
	ld.param.u32 	%r28, [_Z20rms_norm_float4_gridPfS_ffiiS__param_5];
	ld.param.u64 	%rd16, [_Z20rms_norm_float4_gridPfS_ffiiS__param_6];
	cvta.to.global.u64 	%rd1, %rd17;
	mov.u32 	%r1, %tid.x;
	and.b32  	%r2, %r1, 31;
	mov.u32 	%r30, %ntid.y;
	mov.u32 	%r31, %ctaid.x;
	mov.u32 	%r32, %tid.y;
	mad.lo.s32 	%r3, %r30, %r31, %r32;
	setp.ge.s32 	%p1, %r3, %r29;
	@%p1 bra 	$L__BB2_27;
	cvta.to.global.u64 	%rd2, %rd15;
	shr.s32 	%r33, %r28, 31;
	shr.u32 	%r34, %r33, 25;
	add.s32 	%r35, %r28, %r34;
	shr.s32 	%r36, %r35, 7;
	add.s32 	%r37, %r28, 127;
	setp.lt.u32 	%p2, %r37, 255;
	selp.b32 	%r4, 1, %r36, %p2;
	setp.lt.s32 	%p3, %r4, 1;
	mul.lo.s32 	%r5, %r28, %r3;
	mul.wide.s32 	%rd18, %r5, 4;
	add.s64 	%rd3, %rd2, %rd18;
	mov.f32 	%f291, 0f00000000;
	@%p3 bra 	$L__BB2_13;
	and.b32  	%r6, %r4, 7;
	setp.lt.u32 	%p4, %r4, 8;
	mov.f32 	%f291, 0f00000000;
	mov.b32 	%r68, 0;
	@%p4 bra 	$L__BB2_5;
	and.b32  	%r68, %r4, 2147483640;
	neg.s32 	%r71, %r68;
	mul.wide.u32 	%rd19, %r2, 16;
	add.s64 	%rd21, %rd19, %rd18;
	add.s64 	%rd22, %rd21, %rd2;
	add.s64 	%rd50, %rd22, 2048;
	mov.f32 	%f291, 0f00000000;
$L__BB2_4:
	.pragma "nounroll";
	ld.global.v4.f32 	{%f18, %f19, %f20, %f21}, [%rd50+-2048];
	fma.rn.f32 	%f22, %f18, %f18, %f291;
	fma.rn.f32 	%f23, %f19, %f19, %f22;
	fma.rn.f32 	%f24, %f20, %f20, %f23;
	fma.rn.f32 	%f25, %f21, %f21, %f24;
	ld.global.v4.f32 	{%f26, %f27, %f28, %f29}, [%rd50+-1536];
	fma.rn.f32 	%f30, %f26, %f26, %f25;
	fma.rn.f32 	%f31, %f27, %f27, %f30;
	fma.rn.f32 	%f32, %f28, %f28, %f31;
	fma.rn.f32 	%f33, %f29, %f29, %f32;
	ld.global.v4.f32 	{%f34, %f35, %f36, %f37}, [%rd50+-1024];
	fma.rn.f32 	%f38, %f34, %f34, %f33;
	fma.rn.f32 	%f39, %f35, %f35, %f38;
	fma.rn.f32 	%f40, %f36, %f36, %f39;
	fma.rn.f32 	%f41, %f37, %f37, %f40;
	ld.global.v4.f32 	{%f42, %f43, %f44, %f45}, [%rd50+-512];
	fma.rn.f32 	%f46, %f42, %f42, %f41;
	fma.rn.f32 	%f47, %f43, %f43, %f46;
	fma.rn.f32 	%f48, %f44, %f44, %f47;
	fma.rn.f32 	%f49, %f45, %f45, %f48;
	ld.global.v4.f32 	{%f50, %f51, %f52, %f53}, [%rd50];
	fma.rn.f32 	%f54, %f50, %f50, %f49;
	fma.rn.f32 	%f55, %f51, %f51, %f54;
	fma.rn.f32 	%f56, %f52, %f52, %f55;
	fma.rn.f32 	%f57, %f53, %f53, %f56;
	ld.global.v4.f32 	{%f58, %f59, %f60, %f61}, [%rd50+512];
	fma.rn.f32 	%f62, %f58, %f58, %f57;
	fma.rn.f32 	%f63, %f59, %f59, %f62;
	fma.rn.f32 	%f64, %f60, %f60, %f63;
	fma.rn.f32 	%f65, %f61, %f61, %f64;
	ld.global.v4.f32 	{%f66, %f67, %f68, %f69}, [%rd50+1024];
	fma.rn.f32 	%f70, %f66, %f66, %f65;
	fma.rn.f32 	%f71, %f67, %f67, %f70;
	fma.rn.f32 	%f72, %f68, %f68, %f71;
	fma.rn.f32 	%f73, %f69, %f69, %f72;
	ld.global.v4.f32 	{%f74, %f75, %f76, %f77}, [%rd50+1536];
	fma.rn.f32 	%f78, %f74, %f74, %f73;
	fma.rn.f32 	%f79, %f75, %f75, %f78;
	fma.rn.f32 	%f80, %f76, %f76, %f79;
	fma.rn.f32 	%f291, %f77, %f77, %f80;
	add.s32 	%r71, %r71, 8;
	add.s64 	%rd50, %rd50, 4096;
	setp.eq.s32 	%p5, %r71, 0;
	@%p5 bra 	$L__BB2_5;
	bra.uni 	$L__BB2_4;
$L__BB2_5:
	setp.eq.s32 	%p6, %r6, 0;
	@%p6 bra 	$L__BB2_13;
	and.b32  	%r10, %r4, 3;
	setp.lt.u32 	%p7, %r6, 4;
	@%p7 bra 	$L__BB2_8;
	shl.b32 	%r40, %r68, 5;
	or.b32  	%r41, %r40, %r2;
	mul.wide.u32 	%rd23, %r41, 16;
	add.s64 	%rd24, %rd3, %rd23;
	ld.global.v4.f32 	{%f82, %f83, %f84, %f85}, [%rd24];
	fma.rn.f32 	%f86, %f82, %f82, %f291;
	fma.rn.f32 	%f87, %f83, %f83, %f86;
	fma.rn.f32 	%f88, %f84, %f84, %f87;
	fma.rn.f32 	%f89, %f85, %f85, %f88;
	ld.global.v4.f32 	{%f90, %f91, %f92, %f93}, [%rd24+512];
	fma.rn.f32 	%f94, %f90, %f90, %f89;
	fma.rn.f32 	%f95, %f91, %f91, %f94;
	fma.rn.f32 	%f96, %f92, %f92, %f95;
	fma.rn.f32 	%f97, %f93, %f93, %f96;
	ld.global.v4.f32 	{%f98, %f99, %f100, %f101}, [%rd24+1024];
	fma.rn.f32 	%f102, %f98, %f98, %f97;
	fma.rn.f32 	%f103, %f99, %f99, %f102;
	fma.rn.f32 	%f104, %f100, %f100, %f103;
	fma.rn.f32 	%f105, %f101, %f101, %f104;
	ld.global.v4.f32 	{%f106, %f107, %f108, %f109}, [%rd24+1536];
	fma.rn.f32 	%f110, %f106, %f106, %f105;
	fma.rn.f32 	%f111, %f107, %f107, %f110;
	fma.rn.f32 	%f112, %f108, %f108, %f111;
	fma.rn.f32 	%f291, %f109, %f109, %f112;
	add.s32 	%r68, %r68, 4;
$L__BB2_8:
	setp.eq.s32 	%p8, %r10, 0;
	@%p8 bra 	$L__BB2_13;
	setp.eq.s32 	%p9, %r10, 1;
	@%p9 bra 	$L__BB2_11;
	shl.b32 	%r42, %r68, 5;
	or.b32  	%r43, %r42, %r2;
	mul.wide.u32 	%rd25, %r43, 16;
	add.s64 	%rd26, %rd3, %rd25;
	ld.global.v4.f32 	{%f114, %f115, %f116, %f117}, [%rd26];
	fma.rn.f32 	%f118, %f114, %f114, %f291;
	fma.rn.f32 	%f119, %f115, %f115, %f118;
	fma.rn.f32 	%f120, %f116, %f116, %f119;
	fma.rn.f32 	%f121, %f117, %f117, %f120;
	add.s32 	%r44, %r43, 32;
	mul.wide.u32 	%rd27, %r44, 16;
	add.s64 	%rd28, %rd3, %rd27;
	ld.global.v4.f32 	{%f122, %f123, %f124, %f125}, [%rd28];
	fma.rn.f32 	%f126, %f122, %f122, %f121;
	fma.rn.f32 	%f127, %f123, %f123, %f126;
	fma.rn.f32 	%f128, %f124, %f124, %f127;
	fma.rn.f32 	%f291, %f125, %f125, %f128;
	add.s32 	%r68, %r68, 2;
$L__BB2_11:
	and.b32  	%r45, %r4, 1;
	setp.eq.b32 	%p10, %r45, 1;
	not.pred 	%p11, %p10;
	@%p11 bra 	$L__BB2_13;
	shl.b32 	%r46, %r68, 5;
	or.b32  	%r47, %r46, %r2;
	mul.wide.u32 	%rd29, %r47, 16;
	add.s64 	%rd30, %rd3, %rd29;
	ld.global.v4.f32 	{%f129, %f130, %f131, %f132}, [%rd30];
	fma.rn.f32 	%f133, %f129, %f129, %f291;
	fma.rn.f32 	%f134, %f130, %f130, %f133;
	fma.rn.f32 	%f135, %f131, %f131, %f134;
	fma.rn.f32 	%f291, %f132, %f132, %f135;
$L__BB2_13:
	mov.b32 	%r48, %f291;
	shfl.sync.down.b32	%r49|%p12, %r48, 16, 31, -1;
	mov.b32 	%f136, %r49;
	add.f32 	%f137, %f291, %f136;
	mov.b32 	%r50, %f137;
	shfl.sync.down.b32	%r51|%p13, %r50, 8, 31, -1;
	mov.b32 	%f138, %r51;
	add.f32 	%f139, %f137, %f138;
	mov.b32 	%r52, %f139;
	shfl.sync.down.b32	%r53|%p14, %r52, 4, 31, -1;
	mov.b32 	%f140, %r53;
	add.f32 	%f141, %f139, %f140;
	mov.b32 	%r54, %f141;
	shfl.sync.down.b32	%r55|%p15, %r54, 2, 31, -1;
	mov.b32 	%f142, %r55;
	add.f32 	%f143, %f141, %f142;
	mov.b32 	%r56, %f143;
	shfl.sync.down.b32	%r57|%p16, %r56, 1, 31, -1;
	mov.b32 	%f144, %r57;
	add.f32 	%f13, %f143, %f144;
	setp.ne.s32 	%p17, %r2, 0;
	cvta.to.global.u64 	%rd31, %rd16;
	mul.wide.s32 	%rd32, %r3, 4;
	add.s64 	%rd7, %rd31, %rd32;
	@%p17 bra 	$L__BB2_15;
	cvt.rn.f32.s32 	%f145, %r28;
	add.f32 	%f146, %f145, 0f3727C5AC;
	div.rn.f32 	%f147, %f13, %f146;
	rsqrt.approx.f32 	%f148, %f147;
	st.global.f32 	[%rd7], %f148;
$L__BB2_15:
	setp.lt.s32 	%p18, %r4, 1;
	@%p18 bra 	$L__BB2_27;
	and.b32  	%r17, %r4, 7;
	setp.lt.u32 	%p19, %r4, 8;
	mov.b32 	%r74, 0;
	@%p19 bra 	$L__BB2_19;
	and.b32  	%r74, %r4, 2147483640;
	neg.s32 	%r72, %r74;
	mul.wide.u32 	%rd33, %r2, 16;
	add.s64 	%rd35, %rd33, %rd18;
	add.s64 	%rd36, %rd35, 2048;
	add.s64 	%rd52, %rd2, %rd36;
	add.s64 	%rd51, %rd1, %rd36;
$L__BB2_18:
	.pragma "nounroll";
	ld.global.v4.f32 	{%f149, %f150, %f151, %f152}, [%rd52+-2048];
	ld.global.f32 	%f153, [%rd7];
	mul.f32 	%f154, %f149, %f153;
	mul.f32 	%f155, %f150, %f153;
	mul.f32 	%f156, %f151, %f153;
	mul.f32 	%f157, %f152, %f153;
	st.global.v4.f32 	[%rd51+-2048], {%f154, %f155, %f156, %f157};
	ld.global.v4.f32 	{%f158, %f159, %f160, %f161}, [%rd52+-1536];
	ld.global.f32 	%f162, [%rd7];
	mul.f32 	%f163, %f158, %f162;
	mul.f32 	%f164, %f159, %f162;
	mul.f32 	%f165, %f160, %f162;
	mul.f32 	%f166, %f161, %f162;
	st.global.v4.f32 	[%rd51+-1536], {%f163, %f164, %f165, %f166};
	ld.global.v4.f32 	{%f167, %f168, %f169, %f170}, [%rd52+-1024];
	ld.global.f32 	%f171, [%rd7];
	mul.f32 	%f172, %f167, %f171;
	mul.f32 	%f173, %f168, %f171;
	mul.f32 	%f174, %f169, %f171;
	mul.f32 	%f175, %f170, %f171;
	st.global.v4.f32 	[%rd51+-1024], {%f172, %f173, %f174, %f175};
	ld.global.v4.f32 	{%f176, %f177, %f178, %f179}, [%rd52+-512];
	ld.global.f32 	%f180, [%rd7];
	mul.f32 	%f181, %f176, %f180;
	mul.f32 	%f182, %f177, %f180;
	mul.f32 	%f183, %f178, %f180;
	mul.f32 	%f184, %f179, %f180;
	st.global.v4.f32 	[%rd51+-512], {%f181, %f182, %f183, %f184};
	ld.global.v4.f32 	{%f185, %f186, %f187, %f188}, [%rd52];
	ld.global.f32 	%f189, [%rd7];
	mul.f32 	%f190, %f185, %f189;
	mul.f32 	%f191, %f186, %f189;
	mul.f32 	%f192, %f187, %f189;
	mul.f32 	%f193, %f188, %f189;
	st.global.v4.f32 	[%rd51], {%f190, %f191, %f192, %f193};
	ld.global.v4.f32 	{%f194, %f195, %f196, %f197}, [%rd52+512];
	ld.global.f32 	%f198, [%rd7];
	mul.f32 	%f199, %f194, %f198;
	mul.f32 	%f200, %f195, %f198;
	mul.f32 	%f201, %f196, %f198;
	mul.f32 	%f202, %f197, %f198;
	st.global.v4.f32 	[%rd51+512], {%f199, %f200, %f201, %f202};
	ld.global.v4.f32 	{%f203, %f204, %f205, %f206}, [%rd52+1024];
	ld.global.f32 	%f207, [%rd7];
	mul.f32 	%f208, %f203, %f207;
	mul.f32 	%f209, %f204, %f207;
	mul.f32 	%f210, %f205, %f207;
	mul.f32 	%f211, %f206, %f207;
	st.global.v4.f32 	[%rd51+1024], {%f208, %f209, %f210, %f211};
	ld.global.v4.f32 	{%f212, %f213, %f214, %f215}, [%rd52+1536];
	ld.global.f32 	%f216, [%rd7];
	mul.f32 	%f217, %f212, %f216;
	mul.f32 	%f218, %f213, %f216;
	mul.f32 	%f219, %f214, %f216;
	mul.f32 	%f220, %f215, %f216;
	st.global.v4.f32 	[%rd51+1536], {%f217, %f218, %f219, %f220};
	add.s32 	%r72, %r72, 8;
	add.s64 	%rd52, %rd52, 4096;
	add.s64 	%rd51, %rd51, 4096;
	setp.ne.s32 	%p20, %r72, 0;
	@%p20 bra 	$L__BB2_18;
$L__BB2_19:
	setp.eq.s32 	%p21, %r17, 0;
	@%p21 bra 	$L__BB2_27;
	add.s64 	%rd14, %rd1, %rd18;
	and.b32  	%r23, %r4, 3;
	setp.lt.u32 	%p22, %r17, 4;
	@%p22 bra 	$L__BB2_22;
	shl.b32 	%r60, %r74, 5;
	or.b32  	%r61, %r60, %r2;
	mul.wide.u32 	%rd38, %r61, 16;
	add.s64 	%rd39, %rd3, %rd38;
	ld.global.v4.f32 	{%f221, %f222, %f223, %f224}, [%rd39];
	ld.global.f32 	%f225, [%rd7];
	mul.f32 	%f226, %f221, %f225;
	mul.f32 	%f227, %f222, %f225;
	mul.f32 	%f228, %f223, %f225;
	mul.f32 	%f229, %f224, %f225;
	add.s64 	%rd40, %rd14, %rd38;
	st.global.v4.f32 	[%rd40], {%f226, %f227, %f228, %f229};
	ld.global.v4.f32 	{%f230, %f231, %f232, %f233}, [%rd39+512];
	ld.global.f32 	%f234, [%rd7];
	mul.f32 	%f235, %f230, %f234;
	mul.f32 	%f236, %f231, %f234;
	mul.f32 	%f237, %f232, %f234;
	mul.f32 	%f238, %f233, %f234;
	st.global.v4.f32 	[%rd40+512], {%f235, %f236, %f237, %f238};
	ld.global.v4.f32 	{%f239, %f240, %f241, %f242}, [%rd39+1024];
	ld.global.f32 	%f243, [%rd7];
	mul.f32 	%f244, %f239, %f243;
	mul.f32 	%f245, %f240, %f243;
	mul.f32 	%f246, %f241, %f243;
	mul.f32 	%f247, %f242, %f243;
	st.global.v4.f32 	[%rd40+1024], {%f244, %f245, %f246, %f247};
	ld.global.v4.f32 	{%f248, %f249, %f250, %f251}, [%rd39+1536];
	ld.global.f32 	%f252, [%rd7];
	mul.f32 	%f253, %f248, %f252;
	mul.f32 	%f254, %f249, %f252;
	mul.f32 	%f255, %f250, %f252;
	mul.f32 	%f256, %f251, %f252;
	st.global.v4.f32 	[%rd40+1536], {%f253, %f254, %f255, %f256};
	add.s32 	%r74, %r74, 4;
$L__BB2_22:
	setp.eq.s32 	%p23, %r23, 0;
	@%p23 bra 	$L__BB2_27;
	setp.eq.s32 	%p24, %r23, 1;
	@%p24 bra 	$L__BB2_25;
	shl.b32 	%r62, %r74, 5;
	or.b32  	%r63, %r62, %r2;
	mul.wide.u32 	%rd41, %r63, 16;
	add.s64 	%rd42, %rd3, %rd41;
	ld.global.v4.f32 	{%f257, %f258, %f259, %f260}, [%rd42];
	ld.global.f32 	%f261, [%rd7];
	mul.f32 	%f262, %f257, %f261;
	mul.f32 	%f263, %f258, %f261;
	mul.f32 	%f264, %f259, %f261;
	mul.f32 	%f265, %f260, %f261;
	add.s64 	%rd43, %rd14, %rd41;
	st.global.v4.f32 	[%rd43], {%f262, %f263, %f264, %f265};
	add.s32 	%r64, %r63, 32;
	mul.wide.u32 	%rd44, %r64, 16;
	add.s64 	%rd45, %rd3, %rd44;
	ld.global.v4.f32 	{%f266, %f267, %f268, %f269}, [%rd45];
	ld.global.f32 	%f270, [%rd7];
	mul.f32 	%f271, %f266, %f270;
	mul.f32 	%f272, %f267, %f270;
	mul.f32 	%f273, %f268, %f270;
	mul.f32 	%f274, %f269, %f270;
	add.s64 	%rd46, %rd14, %rd44;
	st.global.v4.f32 	[%rd46], {%f271, %f272, %f273, %f274};
	add.s32 	%r74, %r74, 2;
$L__BB2_25:
	and.b32  	%r65, %r4, 1;
	setp.eq.b32 	%p25, %r65, 1;
	not.pred 	%p26, %p25;
	@%p26 bra 	$L__BB2_27;
	shl.b32 	%r66, %r74, 5;
	or.b32  	%r67, %r66, %r2;
	mul.wide.u32 	%rd47, %r67, 16;
	add.s64 	%rd48, %rd3, %rd47;
	ld.global.v4.f32 	{%f275, %f276, %f277, %f278}, [%rd48];
	ld.global.f32 	%f279, [%rd7];
	mul.f32 	%f280, %f275, %f279;
	mul.f32 	%f281, %f276, %f279;
	mul.f32 	%f282, %f277, %f279;
	mul.f32 	%f283, %f278, %f279;
	add.s64 	%rd49, %rd14, %rd47;
	st.global.v4.f32 	[%rd49], {%f280, %f281, %f282, %f283};
$L__BB2_27:
	ret;

}


// ===== COMPILED SASS (sm_100) =====

	.target	sm_100

	.elftype	@"ET_EXEC"


//--------------------- .note.nv.tkinfo           --------------------------
	.section	.note.nv.tkinfo,"",@"SHT_NOTE"
	.sectionflags	@"SHF_NOTE_NV_TKINFO"
	.tkinfo
        /*0018*/ 	.word	0x00000002
        /*0030*/ 	.string	""
        /*0030*/ 	.string	"ptxas"
        /*0030*/ 	.string	"Cuda compilation tools, release 13.0, V13.0.88"
        /*0030*/ 	.string	"Build cuda_13.0.r13.0/compiler.36424714_0"
        /*0030*/ 	.string	"-arch sm_100 -m 64 "



//--------------------- .note.nv.cuinfo           --------------------------
	.section	.note.nv.cuinfo,"",@"SHT_NOTE"
	.sectionflags	@"SHF_NOTE_NV_CUINFO"
        /*0018*/ 	.short	0x0002
        /*001a*/ 	.short	0x0064
        /*001c*/ 	.short	0x0082
	.zero		2


//--------------------- .nv.info                  --------------------------
	.section	.nv.info,"",@"SHT_CUDA_INFO"
	.align	4


	//----- nvinfo : EIATTR_REGCOUNT
	.align		4
        /*0000*/ 	.byte	0x04, 0x2f
        /*0002*/ 	.short	(.L_1 - .L_0)
	.align		4
.L_0:
        /*0004*/ 	.word	index@(_Z8rms_normPfS_ffii)
        /*0008*/ 	.word	0x00000011


	//----- nvinfo : EIATTR_FRAME_SIZE
	.align		4
.L_1:
        /*000c*/ 	.byte	0x04, 0x11
        /*000e*/ 	.short	(.L_3 - .L_2)
	.align		4
.L_2:
        /*0010*/ 	.word	index@($__internal_2_$__cuda_sm3x_div_rn_noftz_f32_slowpath)
        /*0014*/ 	.word	0x00000000


	//----- nvinfo : EIATTR_FRAME_SIZE
	.align		4
.L_3:
        /*0018*/ 	.byte	0x04, 0x11
        /*001a*/ 	.short	(.L_5 - .L_4)
	.align		4
.L_4:
        /*001c*/ 	.word	index@(_Z8rms_normPfS_ffii)
        /*0020*/ 	.word	0x00000000


	//----- nvinfo : EIATTR_REGCOUNT
	.align		4
.L_5:
        /*0024*/ 	.byte	0x04, 0x2f
        /*0026*/ 	.short	(.L_7 - .L_6)
	.align		4
.L_6:
        /*0028*/ 	.word	index@(_Z21rms_norm_float4_blockPfS_ffii)
        /*002c*/ 	.word	0x00000013


	//----- nvinfo : EIATTR_FRAME_SIZE
	.align		4
.L_7:
        /*0030*/ 	.byte	0x04, 0x11
        /*0032*/ 	.short	(.L_9 - .L_8)
	.align		4
.L_8:
        /*0034*/ 	.word	index@($__internal_1_$__cuda_sm3x_div_rn_noftz_f32_slowpath)
        /*0038*/ 	.word	0x00000000


	//----- nvinfo : EIATTR_FRAME_SIZE
	.align		4
.L_9:
        /*003c*/ 	.byte	0x04, 0x11
        /*003e*/ 	.short	(.L_11 - .L_10)
	.align		4
.L_10:
        /*0040*/ 	.word	index@(_Z21rms_norm_float4_blockPfS_ffii)
        /*0044*/ 	.word	0x00000000


	//----- nvinfo : EIATTR_REGCOUNT
	.align		4
.L_11:
        /*0048*/ 	.byte	0x04, 0x2f
        /*004a*/ 	.short	(.L_13 - .L_12)
	.align		4
.L_12:
        /*004c*/ 	.word	index@(_Z20rms_norm_float4_gridPfS_ffiiS_)
        /*0050*/ 	.word	0x00000020


	//----- nvinfo : EIATTR_FRAME_SIZE
	.align		4
.L_13:
        /*0054*/ 	.byte	0x04, 0x11
        /*0056*/ 	.short	(.L_15 - .L_14)
	.align		4
.L_14:
        /*0058*/ 	.word	index@($__internal_0_$__cuda_sm3x_div_rn_noftz_f32_slowpath)
        /*005c*/ 	.word	0x00000000


	//----- nvinfo : EIATTR_FRAME_SIZE
	.align		4
.L_15:
        /*0060*/ 	.byte	0x04, 0x11
        /*0062*/ 	.short	(.L_17 - .L_16)
	.align		4
.L_16:
        /*0064*/ 	.word	index@(_Z20rms_norm_float4_gridPfS_ffiiS_)
        /*0068*/ 	.word	0x00000000


	//----- nvinfo : EIATTR_MIN_STACK_SIZE
	.align		4
.L_17:
        /*006c*/ 	.byte	0x04, 0x12
        /*006e*/ 	.short	(.L_19 - .L_18)
	.align		4
.L_18:
        /*0070*/ 	.word	index@(_Z20rms_norm_float4_gridPfS_ffiiS_)
        /*0074*/ 	.word	0x00000000


	//----- nvinfo : EIATTR_MIN_STACK_SIZE
	.align		4
.L_19:
        /*0078*/ 	.byte	0x04, 0x12
        /*007a*/ 	.short	(.L_21 - .L_20)
	.align		4
.L_20:
        /*007c*/ 	.word	index@(_Z21rms_norm_float4_blockPfS_ffii)
        /*0080*/ 	.word	0x00000000


	//----- nvinfo : EIATTR_MIN_STACK_SIZE
	.align		4
.L_21:
        /*0084*/ 	.byte	0x04, 0x12
        /*0086*/ 	.short	(.L_23 - .L_22)
	.align		4
.L_22:
        /*0088*/ 	.word	index@(_Z8rms_normPfS_ffii)
        /*008c*/ 	.word	0x00000000
.L_23:


//--------------------- .nv.compat                --------------------------
	.section	.nv.compat,"",@"SHT_CUDA_COMPAT_INFO"
	.align	4
        /*0000*/ 	.byte	0x02, 0x09, 0x00, 0x00, 0x02, 0x02, 0x01, 0x00, 0x02, 0x05, 0x05, 0x00, 0x03, 0x07, 0x01, 0x01
        /*0010*/ 	.byte	0x02, 0x03, 0x00, 0x00, 0x02, 0x06, 0x01, 0x00, 0x04, 0x0b, 0x08, 0x00, 0x01, 0x00, 0x00, 0x00
        /*0020*/ 	.byte	0x00, 0x00, 0x00, 0x00


//--------------------- .nv.info._Z20rms_norm_float4_gridPfS_ffiiS_ --------------------------
	.section	.nv.info._Z20rms_norm_float4_gridPfS_ffiiS_,"",@"SHT_CUDA_INFO"
	.sectionflags	@""
	.align	4


	//----- nvinfo : EIATTR_CUDA_API_VERSION
	.align		4
        /*0000*/ 	.byte	0x04, 0x37
        /*0002*/ 	.short	(.L_25 - .L_24)
.L_24:
        /*0004*/ 	.word	0x00000082


	//----- nvinfo : EIATTR_KPARAM_INFO
	.align		4
.L_25:
        /*0008*/ 	.byte	0x04, 0x17
        /*000a*/ 	.short	(.L_27 - .L_26)
.L_26:
        /*000c*/ 	.word	0x00000000
        /*0010*/ 	.short	0x0006
        /*0012*/ 	.short	0x0020
        /*0014*/ 	.byte	0x00, 0xf5, 0x21, 0x00


	//----- nvinfo : EIATTR_KPARAM_INFO
	.align		4
.L_27:
        /*0018*/ 	.byte	0x04, 0x17
        /*001a*/ 	.short	(.L_29 - .L_28)
.L_28:
        /*001c*/ 	.word	0x00000000
        /*0020*/ 	.short	0x0005
        /*0022*/ 	.short	0x001c
        /*0024*/ 	.byte	0x00, 0xf0, 0x11, 0x00


	//----- nvinfo : EIATTR_KPARAM_INFO
	.align		4
.L_29:
        /*0028*/ 	.byte	0x04, 0x17
        /*002a*/ 	.short	(.L_31 - .L_30)
.L_30:
        /*002c*/ 	.word	0x00000000
        /*0030*/ 	.short	0x0004
        /*0032*/ 	.short	0x0018
        /*0034*/ 	.byte	0x00, 0xf0, 0x11, 0x00


	//----- nvinfo : EIATTR_KPARAM_INFO
	.align		4
.L_31:
        /*0038*/ 	.byte	0x04, 0x17
        /*003a*/ 	.short	(.L_33 - .L_32)
.L_32:
        /*003c*/ 	.word	0x00000000
        /*0040*/ 	.short	0x0003
        /*0042*/ 	.short	0x0014
        /*0044*/ 	.byte	0x00, 0xf0, 0x11, 0x00


	//----- nvinfo : EIATTR_KPARAM_INFO
	.align		4
.L_33:
        /*0048*/ 	.byte	0x04, 0x17
        /*004a*/ 	.short	(.L_35 - .L_34)
.L_34:
        /*004c*/ 	.word	0x00000000
        /*0050*/ 	.short	0x0002
        /*0052*/ 	.short	0x0010
        /*0054*/ 	.byte	0x00, 0xf0, 0x11, 0x00


	//----- nvinfo : EIATTR_KPARAM_INFO
	.align		4
.L_35:
        /*0058*/ 	.byte	0x04, 0x17
        /*005a*/ 	.short	(.L_37 - .L_36)
.L_36:
        /*005c*/ 	.word	0x00000000
        /*0060*/ 	.short	0x0001
        /*0062*/ 	.short	0x0008
        /*0064*/ 	.byte	0x00, 0xf5, 0x21, 0x00


	//----- nvinfo : EIATTR_KPARAM_INFO
	.align		4
.L_37:
        /*0068*/ 	.byte	0x04, 0x17
        /*006a*/ 	.short	(.L_39 - .L_38)
.L_38:
        /*006c*/ 	.word	0x00000000
        /*0070*/ 	.short	0x0000
        /*0072*/ 	.short	0x0000
        /*0074*/ 	.byte	0x00, 0xf5, 0x21, 0x00


	//----- nvinfo : EIATTR_SPARSE_MMA_MASK
	.align		4
.L_39:
        /*0078*/ 	.byte	0x03, 0x50
        /*007a*/ 	.short	0x0000


	//----- nvinfo : EIATTR_MAXREG_COUNT
	.align		4
        /*007c*/ 	.byte	0x03, 0x1b
        /*007e*/ 	.short	0x00ff


	//----- nvinfo : EIATTR_MERCURY_ISA_VERSION
	.align		4
        /*0080*/ 	.byte	0x03, 0x5f
        /*0082*/ 	.short	0x0101


	//----- nvinfo : EIATTR_COOP_GROUP_MASK_REGIDS
	.align		4
        /*0084*/ 	.byte	0x04, 0x29
        /*0086*/ 	.short	(.L_41 - .L_40)


	//   ....[0]....
.L_40:
        /*0088*/ 	.word	0xffffffff


	//   ....[1]....
        /*008c*/ 	.word	0xffffffff


	//   ....[2]....
        /*0090*/ 	.word	0xffffffff


	//   ....[3]....
        /*0094*/ 	.word	0xffffffff


	//   ....[4]....
        /*0098*/ 	.word	0xffffffff


	//----- nvinfo : EIATTR_COOP_GROUP_INSTR_OFFSETS
	.align		4
.L_41:
        /*009c*/ 	.byte	0x04, 0x28
        /*009e*/ 	.short	(.L_43 - .L_42)


	//   ....[0]....
.L_42:
        /*00a0*/ 	.word	0x000008a0


	//   ....[1]....
        /*00a4*/ 	.word	0x000008e0


	//   ....[2]....
        /*00a8*/ 	.word	0x00000900


	//   ....[3]....
        /*00ac*/ 	.word	0x00000920


	//   ....[4]....
        /*00b0*/ 	.word	0x00000950


	//----- nvinfo : EIATTR_VRC_CTA_INIT_COUNT
	.align		4
.L_43:
        /*00b4*/ 	.byte	0x02, 0x4a
	.zero		1
	.zero		1


	//----- nvinfo : EIATTR_EXIT_INSTR_OFFSETS
	.align		4
        /*00b8*/ 	.byte	0x04, 0x1c
        /*00ba*/ 	.short	(.L_45 - .L_44)


	//   ....[0]....
.L_44:
        /*00bc*/ 	.word	0x00000070


	//   ....[1]....
        /*00c0*/ 	.word	0x00000b00


	//   ....[2]....
        /*00c4*/ 	.word	0x00001010


	//   ....[3]....
        /*00c8*/ 	.word	0x00001290


	//   ....[4]....
        /*00cc*/ 	.word	0x00001430


	//   ....[5]....
        /*00d0*/ 	.word	0x000014e0


	//----- nvinfo : EIATTR_CRS_STACK_SIZE
	.align		4
.L_45:
        /*00d4*/ 	.byte	0x04, 0x1e
        /*00d6*/ 	.short	(.L_47 - .L_46)
.L_46:
        /*00d8*/ 	.word	0x00000000


	//----- nvinfo : EIATTR_CBANK_PARAM_SIZE
	.align		4
.L_47:
        /*00dc*/ 	.byte	0x03, 0x19
        /*00de*/ 	.short	0x0028


	//----- nvinfo : EIATTR_PARAM_CBANK
	.align		4
        /*00e0*/ 	.byte	0x04, 0x0a
        /*00e2*/ 	.short	(.L_49 - .L_48)
	.align		4
.L_48:
        /*00e4*/ 	.word	index@(.nv.constant0._Z20rms_norm_float4_gridPfS_ffiiS_)
        /*00e8*/ 	.short	0x0380
        /*00ea*/ 	.short	0x0028


	//----- nvinfo : EIATTR_SW_WAR
	.align		4
.L_49:
        /*00ec*/ 	.byte	0x04, 0x36
        /*00ee*/ 	.short	(.L_51 - .L_50)
.L_50:
        /*00f0*/ 	.word	0x00000008
.L_51:


//--------------------- .nv.info._Z21rms_norm_float4_blockPfS_ffii --------------------------
	.section	.nv.info._Z21rms_norm_float4_blockPfS_ffii,"",@"SHT_CUDA_INFO"
	.sectionflags	@""
	.align	4


	//----- nvinfo : EIATTR_CUDA_API_VERSION
	.align		4
        /*0000*/ 	.byte	0x04, 0x37
        /*0002*/ 	.short	(.L_53 - .L_52)
.L_52:
        /*0004*/ 	.word	0x00000082


	//----- nvinfo : EIATTR_KPARAM_INFO
	.align		4
.L_53:
        /*0008*/ 	.byte	0x04, 0x17
        /*000a*/ 	.short	(.L_55 - .L_54)
.L_54:
        /*000c*/ 	.word	0x00000000
        /*0010*/ 	.short	0x0005
        /*0012*/ 	.short	0x001c
        /*0014*/ 	.byte	0x00, 0xf0, 0x11, 0x00


	//----- nvinfo : EIATTR_KPARAM_INFO
	.align		4
.L_55:
        /*0018*/ 	.byte	0x04, 0x17
        /*001a*/ 	.short	(.L_57 - .L_56)
.L_56:
        /*001c*/ 	.word	0x00000000
        /*0020*/ 	.short	0x0004
        /*0022*/ 	.short	0x0018
        /*0024*/ 	.byte	0x00, 0xf0, 0x11, 0x00


	//----- nvinfo : EIATTR_KPARAM_INFO
	.align		4
.L_57:
        /*0028*/ 	.byte	0x04, 0x17
        /*002a*/ 	.short	(.L_59 - .L_58)
.L_58:
        /*002c*/ 	.word	0x00000000
        /*0030*/ 	.short	0x0003
        /*0032*/ 	.short	0x0014
        /*0034*/ 	.byte	0x00, 0xf0, 0x11, 0x00


	//----- nvinfo : EIATTR_KPARAM_INFO
	.align		4
.L_59:
        /*0038*/ 	.byte	0x04, 0x17
        /*003a*/ 	.short	(.L_61 - .L_60)
.L_60:
        /*003c*/ 	.word	0x00000000
        /*0040*/ 	.short	0x0002
        /*0042*/ 	.short	0x0010
        /*0044*/ 	.byte	0x00, 0xf0, 0x11, 0x00


	//----- nvinfo : EIATTR_KPARAM_INFO
	.align		4
.L_61:
        /*0048*/ 	.byte	0x04, 0x17
        /*004a*/ 	.short	(.L_63 - .L_62)
.L_62:
        /*004c*/ 	.word	0x00000000
        /*0050*/ 	.short	0x0001
        /*0052*/ 	.short	0x0008
        /*0054*/ 	.byte	0x00, 0xf5, 0x21, 0x00


	//----- nvinfo : EIATTR_KPARAM_INFO
	.align		4
.L_63:
        /*0058*/ 	.byte	0x04, 0x17
        /*005a*/ 	.short	(.L_65 - .L_64)
.L_64:
        /*005c*/ 	.word	0x00000000
        /*0060*/ 	.short	0x0000
        /*0062*/ 	.short	0x0000
        /*0064*/ 	.byte	0x00, 0xf5, 0x21, 0x00


	//----- nvinfo : EIATTR_SPARSE_MMA_MASK
	.align		4
.L_65:
        /*0068*/ 	.byte	0x03, 0x50
        /*006a*/ 	.short	0x0000


	//----- nvinfo : EIATTR_MAXREG_COUNT
	.align		4
        /*006c*/ 	.byte	0x03, 0x1b
        /*006e*/ 	.short	0x00ff


	//----- nvinfo : EIATTR_NUM_BARRIERS
	.align		4
        /*0070*/ 	.byte	0x02, 0x4c
        /*0072*/ 	.byte	0x01
	.zero		1


	//----- nvinfo : EIATTR_MERCURY_ISA_VERSION
	.align		4
        /*0074*/ 	.byte	0x03, 0x5f
        /*0076*/ 	.short	0x0101


	//----- nvinfo : EIATTR_COOP_GROUP_MASK_REGIDS
	.align		4
        /*0078*/ 	.byte	0x04, 0x29
        /*007a*/ 	.short	(.L_67 - .L_66)


	//   ....[0]....
.L_66:
        /*007c*/ 	.word	0xffffffff


	//   ....[1]....
        /*0080*/ 	.word	0xffffffff


	//   ....[2]....
        /*0084*/ 	.word	0xffffffff


	//   ....[3]....
        /*0088*/ 	.word	0xffffffff


	//   ....[4]....
        /*008c*/ 	.word	0xffffffff


	//   ....[5]....
        /*0090*/ 	.word	0xffffffff


	//   ....[6]....
        /*0094*/ 	.word	0xffffffff


	//   ....[7]....
        /*0098*/ 	.word	0xffffffff


	//   ....[8]....
        /*009c*/ 	.word	0xffffffff


	//   ....[9]....
        /*00a0*/ 	.word	0xffffffff


	//   ....[10]....
        /*00a4*/ 	.word	0x0500000d


	//   ....[11]....
        /*00a8*/ 	.word	0x0500000d


	//   ....[12]....
        /*00ac*/ 	.word	0x0500000d


	//   ....[13]....
        /*00b0*/ 	.word	0x0500000d


	//   ....[14]....
        /*00b4*/ 	.word	0x0500000d


	//----- nvinfo : EIATTR_COOP_GROUP_INSTR_OFFSETS
	.align		4
.L_67:
        /*00b8*/ 	.byte	0x04, 0x28
        /*00ba*/ 	.short	(.L_69 - .L_68)


	//   ....[0]....
.L_68:
        /*00bc*/ 	.word	0x00000120


	//   ....[1]....
        /*00c0*/ 	.word	0x00000140


	//   ....[2]....
        /*00c4*/ 	.word	0x00000170


	//   ....[3]....
        /*00c8*/ 	.word	0x000001c0


	//   ....[4]....
        /*00cc*/ 	.word	0x00000200


	//   ....[5]....
        /*00d0*/ 	.word	0x00000310


	//   ....[6]....
        /*00d4*/ 	.word	0x00000330


	//   ....[7]....
        /*00d8*/ 	.word	0x00000350


	//   ....[8]....
        /*00dc*/ 	.word	0x00000370


	//   ....[9]....
        /*00e0*/ 	.word	0x00000390


	//   ....[10]....
        /*00e4*/ 	.word	0x000006d0


	//   ....[11]....
        /*00e8*/ 	.word	0x00000740


	//   ....[12]....
        /*00ec*/ 	.word	0x000007b0


	//   ....[13]....
        /*00f0*/ 	.word	0x00000820


	//   ....[14]....
        /*00f4*/ 	.word	0x00000890


	//----- nvinfo : EIATTR_VRC_CTA_INIT_COUNT
	.align		4
.L_69:
        /*00f8*/ 	.byte	0x02, 0x4a
	.zero		1
	.zero		1


	//----- nvinfo : EIATTR_EXIT_INSTR_OFFSETS
	.align		4
        /*00fc*/ 	.byte	0x04, 0x1c
        /*00fe*/ 	.short	(.L_71 - .L_70)


	//   ....[0]....
.L_70:
        /*0100*/ 	.word	0x00000640


	//   ....[1]....
        /*0104*/ 	.word	0x00000680


	//----- nvinfo : EIATTR_CRS_STACK_SIZE
	.align		4
.L_71:
        /*0108*/ 	.byte	0x04, 0x1e
        /*010a*/ 	.short	(.L_73 - .L_72)
.L_72:
        /*010c*/ 	.word	0x00000000


	//----- nvinfo : EIATTR_CBANK_PARAM_SIZE
	.align		4
.L_73:
        /*0110*/ 	.byte	0x03, 0x19
        /*0112*/ 	.short	0x0020


	//----- nvinfo : EIATTR_PARAM_CBANK
	.align		4
        /*0114*/ 	.byte	0x04, 0x0a
        /*0116*/ 	.short	(.L_75 - .L_74)
	.align		4
.L_74:
        /*0118*/ 	.word	index@(.nv.constant0._Z21rms_norm_float4_blockPfS_ffii)
        /*011c*/ 	.short	0x0380
        /*011e*/ 	.short	0x0020


	//----- nvinfo : EIATTR_SW_WAR
	.align		4
.L_75:
        /*0120*/ 	.byte	0x04, 0x36
        /*0122*/ 	.short	(.L_77 - .L_76)
.L_76:
        /*0124*/ 	.word	0x00000008
.L_77:


//--------------------- .nv.info._Z8rms_normPfS_ffii --------------------------
	.section	.nv.info._Z8rms_normPfS_ffii,"",@"SHT_CUDA_INFO"
	.sectionflags	@""
	.align	4


	//----- nvinfo : EIATTR_CUDA_API_VERSION
	.align		4
        /*0000*/ 	.byte	0x04, 0x37
        /*0002*/ 	.short	(.L_79 - .L_78)
.L_78:
        /*0004*/ 	.word	0x00000082


	//----- nvinfo : EIATTR_KPARAM_INFO
	.align		4
.L_79:
        /*0008*/ 	.byte	0x04, 0x17
        /*000a*/ 	.short	(.L_81 - .L_80)
.L_80:
        /*000c*/ 	.word	0x00000000
        /*0010*/ 	.short	0x0005
        /*0012*/ 	.short	0x001c
        /*0014*/ 	.byte	0x00, 0xf0, 0x11, 0x00


	//----- nvinfo : EIATTR_KPARAM_INFO
	.align		4
.L_81:
        /*0018*/ 	.byte	0x04, 0x17
        /*001a*/ 	.short	(.L_83 - .L_82)
.L_82:
        /*001c*/ 	.word	0x00000000
        /*0020*/ 	.short	0x0004
        /*0022*/ 	.short	0x0018
        /*0024*/ 	.byte	0x00, 0xf0, 0x11, 0x00


	//----- nvinfo : EIATTR_KPARAM_INFO
	.align		4
.L_83:
        /*0028*/ 	.byte	0x04, 0x17
        /*002a*/ 	.short	(.L_85 - .L_84)
.L_84:
        /*002c*/ 	.word	0x00000000
        /*0030*/ 	.short	0x0003
        /*0032*/ 	.short	0x0014
        /*0034*/ 	.byte	0x00, 0xf0, 0x11, 0x00


	//----- nvinfo : EIATTR_KPARAM_INFO
	.align		4
.L_85:
        /*0038*/ 	.byte	0x04, 0x17
        /*003a*/ 	.short	(.L_87 - .L_86)
.L_86:
        /*003c*/ 	.word	0x00000000
        /*0040*/ 	.short	0x0002
        /*0042*/ 	.short	0x0010
        /*0044*/ 	.byte	0x00, 0xf0, 0x11, 0x00


	//----- nvinfo : EIATTR_KPARAM_INFO
	.align		4
.L_87:
        /*0048*/ 	.byte	0x04, 0x17
        /*004a*/ 	.short	(.L_89 - .L_88)
.L_88:
        /*004c*/ 	.word	0x00000000
        /*0050*/ 	.short	0x0001
        /*0052*/ 	.short	0x0008
        /*0054*/ 	.byte	0x00, 0xf5, 0x21, 0x00


	//----- nvinfo : EIATTR_KPARAM_INFO
	.align		4
.L_89:
        /*0058*/ 	.byte	0x04, 0x17
        /*005a*/ 	.short	(.L_91 - .L_90)
.L_90:
        /*005c*/ 	.word	0x00000000
        /*0060*/ 	.short	0x0000
        /*0062*/ 	.short	0x0000
        /*0064*/ 	.byte	0x00, 0xf5, 0x21, 0x00


	//----- nvinfo : EIATTR_SPARSE_MMA_MASK
	.align		4
.L_91:
        /*0068*/ 	.byte	0x03, 0x50
        /*006a*/ 	.short	0x0000


	//----- nvinfo : EIATTR_MAXREG_COUNT
	.align		4
        /*006c*/ 	.byte	0x03, 0x1b
        /*006e*/ 	.short	0x00ff


	//----- nvinfo : EIATTR_NUM_BARRIERS
	.align		4
        /*0070*/ 	.byte	0x02, 0x4c
        /*0072*/ 	.byte	0x01
	.zero		1


	//----- nvinfo : EIATTR_MERCURY_ISA_VERSION
	.align		4
        /*0074*/ 	.byte	0x03, 0x5f
        /*0076*/ 	.short	0x0101


	//----- nvinfo : EIATTR_COOP_GROUP_MASK_REGIDS
	.align		4
        /*0078*/ 	.byte	0x04, 0x29
        /*007a*/ 	.short	(.L_93 - .L_92)


	//   ....[0]....
.L_92:
        /*007c*/ 	.word	0xffffffff


	//   ....[1]....
        /*0080*/ 	.word	0xffffffff


	//   ....[2]....
        /*0084*/ 	.word	0xffffffff


	//   ....[3]....
        /*0088*/ 	.word	0xffffffff


	//   ....[4]....
        /*008c*/ 	.word	0xffffffff


	//   ....[5]....
        /*0090*/ 	.word	0xffffffff


	//   ....[6]....
        /*0094*/ 	.word	0xffffffff


	//   ....[7]....
        /*0098*/ 	.word	0xffffffff


	//   ....[8]....
        /*009c*/ 	.word	0xffffffff


	//   ....[9]....
        /*00a0*/ 	.word	0xffffffff


	//   ....[10]....
        /*00a4*/ 	.word	0x05000009


	//   ....[11]....
        /*00a8*/ 	.word	0x05000009


	//   ....[12]....
        /*00ac*/ 	.word	0x05000009


	//   ....[13]....
        /*00b0*/ 	.word	0x05000009


	//   ....[14]....
        /*00b4*/ 	.word	0x05000009


	//----- nvinfo : EIATTR_COOP_GROUP_INSTR_OFFSETS
	.align		4
.L_93:
        /*00b8*/ 	.byte	0x04, 0x28
        /*00ba*/ 	.short	(.L_95 - .L_94)


	//   ....[0]....
.L_94:
        /*00bc*/ 	.word	0x000000e0


	//   ....[1]....
        /*00c0*/ 	.word	0x00000100


	//   ....[2]....
        /*00c4*/ 	.word	0x00000130


	//   ....[3]....
        /*00c8*/ 	.word	0x00000180


	//   ....[4]....
        /*00cc*/ 	.word	0x000001c0


	//   ....[5]....
        /*00d0*/ 	.word	0x000002d0


	//   ....[6]....
        /*00d4*/ 	.word	0x000002f0


	//   ....[7]....
        /*00d8*/ 	.word	0x00000310


	//   ....[8]....
        /*00dc*/ 	.word	0x00000330


	//   ....[9]....
        /*00e0*/ 	.word	0x00000350


	//   ....[10]....
        /*00e4*/ 	.word	0x00000630


	//   ....[11]....
        /*00e8*/ 	.word	0x000006a0


	//   ....[12]....
        /*00ec*/ 	.word	0x00000710


	//   ....[13]....
        /*00f0*/ 	.word	0x00000780


	//   ....[14]....
        /*00f4*/ 	.word	0x000007f0


	//----- nvinfo : EIATTR_VRC_CTA_INIT_COUNT
	.align		4
.L_95:
        /*00f8*/ 	.byte	0x02, 0x4a
	.zero		1
	.zero		1


	//----- nvinfo : EIATTR_EXIT_INSTR_OFFSETS
	.align		4
        /*00fc*/ 	.byte	0x04, 0x1c
        /*00fe*/ 	.short	(.L_97 - .L_96)


	//   ....[0]....
.L_96:
        /*0100*/ 	.word	0x00000530


	//   ....[1]....
        /*0104*/ 	.word	0x000005e0


	//----- nvinfo : EIATTR_CRS_STACK_SIZE
	.align		4
.L_97:
        /*0108*/ 	.byte	0x04, 0x1e
        /*010a*/ 	.short	(.L_99 - .L_98)
.L_98:
        /*010c*/ 	.word	0x00000000


	//----- nvinfo : EIATTR_CBANK_PARAM_SIZE
	.align		4
.L_99:
        /*0110*/ 	.byte	0x03, 0x19
        /*0112*/ 	.short	0x0020


	//----- nvinfo : EIATTR_PARAM_CBANK
	.align		4
        /*0114*/ 	.byte	0x04, 0x0a
        /*0116*/ 	.short	(.L_101 - .L_100)
	.align		4
.L_100:
        /*0118*/ 	.word	index@(.nv.constant0._Z8rms_normPfS_ffii)
        /*011c*/ 	.short	0x0380
        /*011e*/ 	.short	0x0020


	//----- nvinfo : EIATTR_SW_WAR
	.align		4
.L_101:
        /*0120*/ 	.byte	0x04, 0x36
        /*0122*/ 	.short	(.L_103 - .L_102)
.L_102:
        /*0124*/ 	.word	0x00000008
.L_103:


//--------------------- .nv.callgraph             --------------------------
	.section	.nv.callgraph,"",@"SHT_CUDA_CALLGRAPH"
	.align	4
	.sectionentsize	8
	.align		4
        /*0000*/ 	.word	0x00000000
	.align		4
        /*0004*/ 	.word	0xffffffff
	.align		4
        /*0008*/ 	.word	0x00000000
	.align		4
        /*000c*/ 	.word	0xfffffffe
	.align		4
        /*0010*/ 	.word	0x00000000
	.align		4
        /*0014*/ 	.word	0xfffffffd
	.align		4
        /*0018*/ 	.word	0x00000000
	.align		4
        /*001c*/ 	.word	0xfffffffc


//--------------------- .text._Z20rms_norm_float4_gridPfS_ffiiS_ --------------------------
	.section	.text._Z20rms_norm_float4_gridPfS_ffiiS_,"ax",@progbits
	.align	128
        .global         _Z20rms_norm_float4_gridPfS_ffiiS_
        .type           _Z20rms_norm_float4_gridPfS_ffiiS_,@function
        .size           _Z20rms_norm_float4_gridPfS_ffiiS_,(.L_x_68 - _Z20rms_norm_float4_gridPfS_ffiiS_)
        .other          _Z20rms_norm_float4_gridPfS_ffiiS_,@"STO_CUDA_ENTRY STV_DEFAULT"
_Z20rms_norm_float4_gridPfS_ffiiS_:
.text._Z20rms_norm_float4_gridPfS_ffiiS_:
[----:B------:R-:W-:Y:S01]  /*0000*/  LDC R1, c[0x0][0x37c] ;  /* 0x0000df00ff017b82 */ /* 0x000fe20000000800 */
[----:B------:R-:W0:Y:S01]  /*0010*/  S2R R3, SR_CTAID.X ;  /* 0x0000000000037919 */ /* 0x000e220000002500 */
[----:B------:R-:W0:Y:S01]  /*0020*/  LDCU UR4, c[0x0][0x364] ;  /* 0x00006c80ff0477ac */ /* 0x000e220008000800 */
[----:B------:R-:W0:Y:S01]  /*0030*/  S2R R0, SR_TID.Y ;  /* 0x0000000000007919 */ /* 0x000e220000002200 */
[----:B------:R-:W1:Y:S01]  /*0040*/  LDCU UR5, c[0x0][0x398] ;  /* 0x00007300ff0577ac */ /* 0x000e620008000800 */
[----:B0-----:R-:W-:-:S05]  /*0050*/  IMAD R3, R3, UR4, R0 ;  /* 0x0000000403037c24 */ /* 0x001fca000f8e0200 */
[----:B-1----:R-:W-:-:S13]  /*0060*/  ISETP.GE.AND P0, PT, R3, UR5, PT ;  /* 0x0000000503007c0c */ /* 0x002fda000bf06270 */
[----:B------:R-:W-:Y:S05]  /*0070*/  @P0 EXIT ;  /* 0x000000000000094d */ /* 0x000fea0003800000 */
[----:B------:R-:W0:Y:S01]  /*0080*/  LDC R22, c[0x0][0x39c] ;  /* 0x0000e700ff167b82 */ /* 0x000e220000000800 */
[----:B------:R-:W1:Y:S01]  /*0090*/  S2R R2, SR_TID.X ;  /* 0x0000000000027919 */ /* 0x000e620000002100 */
[----:B------:R-:W2:Y:S01]  /*00a0*/  LDCU.64 UR6, c[0x0][0x380] ;  /* 0x00007000ff0677ac */ /* 0x000ea20008000a00 */
[----:B------:R-:W-:Y:S01]  /*00b0*/  HFMA2 R27, -RZ, RZ, 0, 0 ;  /* 0x00000000ff1b7431 */ /* 0x000fe200000001ff */
[----:B------:R-:W3:Y:S01]  /*00c0*/  LDCU.64 UR4, c[0x0][0x358] ;  /* 0x00006b00ff0477ac */ /* 0x000ee20008000a00 */
[----:B0-----:R-:W-:Y:S02]  /*00d0*/  SHF.R.S32.HI R0, RZ, 0x1f, R22 ;  /* 0x0000001fff007819 */ /* 0x001fe40000011416 */
[----:B------:R-:W-:Y:S02]  /*00e0*/  IADD3 R4, PT, PT, R22, 0x7f, RZ ;  /* 0x0000007f16047810 */ /* 0x000fe40007ffe0ff */
[-C--:B------:R-:W-:Y:S01]  /*00f0*/  LEA.HI R0, R0, R22.reuse, RZ, 0x7 ;  /* 0x0000001600007211 */ /* 0x080fe200078f38ff */
[----:B------:R-:W-:Y:S01]  /*0100*/  IMAD R22, R3, R22, RZ ;  /* 0x0000001603167224 */ /* 0x000fe200078e02ff */
[----:B------:R-:W-:-:S02]  /*0110*/  ISETP.GE.U32.AND P0, PT, R4, 0xff, PT ;  /* 0x000000ff0400780c */ /* 0x000fc40003f06070 */
[----:B------:R-:W-:Y:S01]  /*0120*/  SHF.R.S32.HI R0, RZ, 0x7, R0 ;  /* 0x00000007ff007819 */ /* 0x000fe20000011400 */
[----:B------:R-:W-:Y:S01]  /*0130*/  IMAD.WIDE R22, R22, 0x4, RZ ;  /* 0x0000000416167825 */ /* 0x000fe200078e02ff */
[----:B-1----:R-:W-:Y:S02]  /*0140*/  LOP3.LUT R2, R2, 0x1f, RZ, 0xc0, !PT ;  /* 0x0000001f02027812 */ /* 0x002fe400078ec0ff */
[----:B------:R-:W-:Y:S02]  /*0150*/  SEL R0, R0, 0x1, P0 ;  /* 0x0000000100007807 */ /* 0x000fe40000000000 */
[----:B--2---:R-:W-:Y:S02]  /*0160*/  IADD3 R20, P1, PT, R22, UR6, RZ ;  /* 0x0000000616147c10 */ /* 0x004fe4000ff3e0ff */
[----:B------:R-:W-:Y:S02]  /*0170*/  ISETP.GE.AND P0, PT, R0, 0x1, PT ;  /* 0x000000010000780c */ /* 0x000fe40003f06270 */
[----:B------:R-:W-:-:S11]  /*0180*/  IADD3.X R21, PT, PT, R23, UR7, RZ, P1, !PT ;  /* 0x0000000717157c10 */ /* 0x000fd60008ffe4ff */
[----:B---3--:R-:W-:Y:S05]  /*0190*/  @!P0 BRA `(.L_x_0) ;  /* 0x0000000400c08947 */ /* 0x008fea0003800000 */
[C---:B------:R-:W-:Y:S02]  /*01a0*/  ISETP.GE.U32.AND P1, PT, R0.reuse, 0x8, PT ;  /* 0x000000080000780c */ /* 0x040fe40003f26070 */
[----:B------:R-:W-:Y:S02]  /*01b0*/  LOP3.LUT R26, R0, 0x7, RZ, 0xc0, !PT ;  /* 0x00000007001a7812 */ /* 0x000fe400078ec0ff */
[----:B------:R-:W-:Y:S02]  /*01c0*/  MOV R27, RZ ;  /* 0x000000ff001b7202 */ /* 0x000fe40000000f00 */
[----:B------:R-:W-:Y:S02]  /*01d0*/  ISETP.NE.AND P0, PT, R26, RZ, PT ;  /* 0x000000ff1a00720c */ /* 0x000fe40003f05270 */
[----:B------:R-:W-:-:S05]  /*01e0*/  MOV R25, RZ ;  /* 0x000000ff00197202 */ /* 0x000fca0000000f00 */
[----:B------:R-:W-:Y:S06]  /*01f0*/  @!P1 BRA `(.L_x_1) ;  /* 0x0000000000d09947 */ /* 0x000fec0003800000 */
[----:B------:R-:W-:Y:S01]  /*0200*/  IMAD.WIDE.U32 R4, R2, 0x10, R22 ;  /* 0x0000001002047825 */ /* 0x000fe200078e0016 */
[----:B------:R-:W-:Y:S02]  /*0210*/  LOP3.LUT R25, R0, 0x7ffffff8, RZ, 0xc0, !PT ;  /* 0x7ffffff800197812 */ /* 0x000fe400078ec0ff */
[----:B------:R-:W-:Y:S02]  /*0220*/  MOV R27, RZ ;  /* 0x000000ff001b7202 */ /* 0x000fe40000000f00 */
[----:B------:R-:W-:Y:S02]  /*0230*/  IADD3 R28, P1, PT, R4, UR6, RZ ;  /* 0x00000006041c7c10 */ /* 0x000fe4000ff3e0ff */
[----:B------:R-:W-:Y:S02]  /*0240*/  IADD3 R24, PT, PT, -R25, RZ, RZ ;  /* 0x000000ff19187210 */ /* 0x000fe40007ffe1ff */
[----:B------:R-:W-:-:S04]  /*0250*/  IADD3 R28, P2, PT, R28, 0x800, RZ ;  /* 0x000008001c1c7810 */ /* 0x000fc80007f5e0ff */
[----:B------:R-:W-:-:S09]  /*0260*/  IADD3.X R29, PT, PT, RZ, UR7, R5, P2, P1 ;  /* 0x00000007ff1d7c10 */ /* 0x000fd200097e2405 */
.L_x_2:
[----:B------:R-:W2:Y:S04]  /*0270*/  LDG.E.128 R8, desc[UR4][R28.64+-0x800] ;  /* 0xfff800041c087981 */ /* 0x000ea8000c1e1d00 */
[----:B------:R-:W3:Y:S04]  /*0280*/  LDG.E.128 R16, desc[UR4][R28.64+-0x600] ;  /* 0xfffa00041c107981 */ /* 0x000ee8000c1e1d00 */
[----:B------:R-:W4:Y:S04]  /*0290*/  LDG.E.128 R12, desc[UR4][R28.64+-0x400] ;  /* 0xfffc00041c0c7981 */ /* 0x000f28000c1e1d00 */
[----:B------:R-:W5:Y:S01]  /*02a0*/  LDG.E.128 R4, desc[UR4][R28.64+-0x200] ;  /* 0xfffe00041c047981 */ /* 0x000f62000c1e1d00 */
[----:B--2---:R-:W-:-:S04]  /*02b0*/  FFMA R8, R8, R8, R27 ;  /* 0x0000000808087223 */ /* 0x004fc8000000001b */
[----:B------:R-:W-:-:S04]  /*02c0*/  FFMA R9, R9, R9, R8 ;  /* 0x0000000909097223 */ /* 0x000fc80000000008 */
[----:B------:R-:W-:-:S04]  /*02d0*/  FFMA R10, R10, R10, R9 ;  /* 0x0000000a0a0a7223 */ /* 0x000fc80000000009 */
[----:B------:R-:W-:-:S04]  /*02e0*/  FFMA R11, R11, R11, R10 ;  /* 0x0000000b0b0b7223 */ /* 0x000fc8000000000a */
[----:B---3--:R-:W-:Y:S02]  /*02f0*/  FFMA R16, R16, R16, R11 ;  /* 0x0000001010107223 */ /* 0x008fe4000000000b */
[----:B------:R-:W2:Y:S02]  /*0300*/  LDG.E.128 R8, desc[UR4][R28.64] ;  /* 0x000000041c087981 */ /* 0x000ea4000c1e1d00 */
[----:B------:R-:W-:-:S04]  /*0310*/  FFMA R17, R17, R17, R16 ;  /* 0x0000001111117223 */ /* 0x000fc80000000010 */
[----:B------:R-:W-:-:S04]  /*0320*/  FFMA R18, R18, R18, R17 ;  /* 0x0000001212127223 */ /* 0x000fc80000000011 */
[----:B------:R-:W-:-:S04]  /*0330*/  FFMA R19, R19, R19, R18 ;  /* 0x0000001313137223 */ /* 0x000fc80000000012 */
[----:B----4-:R-:W-:Y:S02]  /*0340*/  FFMA R12, R12, R12, R19 ;  /* 0x0000000c0c0c7223 */ /* 0x010fe40000000013 */
[----:B------:R-:W3:Y:S02]  /*0350*/  LDG.E.128 R16, desc[UR4][R28.64+0x200] ;  /* 0x000200041c107981 */ /* 0x000ee4000c1e1d00 */
[----:B------:R-:W-:-:S04]  /*0360*/  FFMA R13, R13, R13, R12 ;  /* 0x0000000d0d0d7223 */ /* 0x000fc8000000000c */
[----:B------:R-:W-:-:S04]  /*0370*/  FFMA R14, R14, R14, R13 ;  /* 0x0000000e0e0e7223 */ /* 0x000fc8000000000d */
[----:B------:R-:W-:-:S04]  /*0380*/  FFMA R15, R15, R15, R14 ;  /* 0x0000000f0f0f7223 */ /* 0x000fc8000000000e */
[----:B-----5:R-:W-:Y:S02]  /*0390*/  FFMA R4, R4, R4, R15 ;  /* 0x0000000404047223 */ /* 0x020fe4000000000f */
[----:B------:R-:W4:Y:S02]  /*03a0*/  LDG.E.128 R12, desc[UR4][R28.64+0x400] ;  /* 0x000400041c0c7981 */ /* 0x000f24000c1e1d00 */
[----:B------:R-:W-:-:S04]  /*03b0*/  FFMA R5, R5, R5, R4 ;  /* 0x0000000505057223 */ /* 0x000fc80000000004 */
[----:B------:R-:W-:-:S04]  /*03c0*/  FFMA R6, R6, R6, R5 ;  /* 0x0000000606067223 */ /* 0x000fc80000000005 */
[----:B------:R-:W-:Y:S02]  /*03d0*/  FFMA R27, R7, R7, R6 ;  /* 0x00000007071b7223 */ /* 0x000fe40000000006 */
[----:B------:R0:W5:Y:S01]  /*03e0*/  LDG.E.128 R4, desc[UR4][R28.64+0x600] ;  /* 0x000600041c047981 */ /* 0x000162000c1e1d00 */
[----:B------:R-:W-:-:S04]  /*03f0*/  IADD3 R24, PT, PT, R24, 0x8, RZ ;  /* 0x0000000818187810 */ /* 0x000fc80007ffe0ff */
[----:B------:R-:W-:Y:S02]  /*0400*/  ISETP.NE.AND P1, PT, R24, RZ, PT ;  /* 0x000000ff1800720c */ /* 0x000fe40003f25270 */
[----:B0-----:R-:W-:-:S04]  /*0410*/  IADD3 R28, P2, PT, R28, 0x1000, RZ ;  /* 0x000010001c1c7810 */ /* 0x001fc80007f5e0ff */
[----:B------:R-:W-:Y:S01]  /*0420*/  IADD3.X R29, PT, PT, RZ, R29, RZ, P2, !PT ;  /* 0x0000001dff1d7210 */ /* 0x000fe200017fe4ff */
[----:B--2---:R-:W-:-:S04]  /*0430*/  FFMA R8, R8, R8, R27 ;  /* 0x0000000808087223 */ /* 0x004fc8000000001b */
[----:B------:R-:W-:-:S04]  /*0440*/  FFMA R9, R9, R9, R8 ;  /* 0x0000000909097223 */ /* 0x000fc80000000008 */
[----:B------:R-:W-:-:S04]  /*0450*/  FFMA R10, R10, R10, R9 ;  /* 0x0000000a0a0a7223 */ /* 0x000fc80000000009 */
[----:B------:R-:W-:-:S04]  /*0460*/  FFMA R11, R11, R11, R10 ;  /* 0x0000000b0b0b7223 */ /* 0x000fc8000000000a */
[----:B---3--:R-:W-:-:S04]  /*0470*/  FFMA R16, R16, R16, R11 ;  /* 0x0000001010107223 */ /* 0x008fc8000000000b */
[----:B------:R-:W-:-:S04]  /*0480*/  FFMA R17, R17, R17, R16 ;  /* 0x0000001111117223 */ /* 0x000fc80000000010 */
[----:B------:R-:W-:-:S04]  /*0490*/  FFMA R18, R18, R18, R17 ;  /* 0x0000001212127223 */ /* 0x000fc80000000011 */
[----:B------:R-:W-:-:S04]  /*04a0*/  FFMA R19, R19, R19, R18 ;  /* 0x0000001313137223 */ /* 0x000fc80000000012 */
[----:B----4-:R-:W-:-:S04]  /*04b0*/  FFMA R12, R12, R12, R19 ;  /* 0x0000000c0c0c7223 */ /* 0x010fc80000000013 */
[----:B------:R-:W-:-:S04]  /*04c0*/  FFMA R13, R13, R13, R12 ;  /* 0x0000000d0d0d7223 */ /* 0x000fc8000000000c */
[----:B------:R-:W-:-:S04]  /*04d0*/  FFMA R14, R14, R14, R13 ;  /* 0x0000000e0e0e7223 */ /* 0x000fc8000000000d */
[----:B------:R-:W-:-:S04]  /*04e0*/  FFMA R15, R15, R15, R14 ;  /* 0x0000000f0f0f7223 */ /* 0x000fc8000000000e */
[----:B-----5:R-:W-:-:S04]  /*04f0*/  FFMA R4, R4, R4, R15 ;  /* 0x0000000404047223 */ /* 0x020fc8000000000f */
[----:B------:R-:W-:-:S04]  /*0500*/  FFMA R5, R5, R5, R4 ;  /* 0x0000000505057223 */ /* 0x000fc80000000004 */
[----:B------:R-:W-:-:S04]  /*0510*/  FFMA R6, R6, R6, R5 ;  /* 0x0000000606067223 */ /* 0x000fc80000000005 */
[----:B------:R-:W-:Y:S01]  /*0520*/  FFMA R27, R7, R7, R6 ;  /* 0x00000007071b7223 */ /* 0x000fe20000000006 */
[----:B------:R-:W-:Y:S06]  /*0530*/  @P1 BRA `(.L_x_2) ;  /* 0xfffffffc004c1947 */ /* 0x000fec000383ffff */
.L_x_1:
[----:B------:R-:W-:Y:S05]  /*0540*/  @!P0 BRA `(.L_x_0) ;  /* 0x0000000000d48947 */ /* 0x000fea0003800000 */
[----:B------:R-:W-:Y:S02]  /*0550*/  ISETP.GE.U32.AND P0, PT, R26, 0x4, PT ;  /* 0x000000041a00780c */ /* 0x000fe40003f06070 */
[----:B------:R-:W-:-:S04]  /*0560*/  LOP3.LUT R24, R0, 0x3, RZ, 0xc0, !PT ;  /* 0x0000000300187812 */ /* 0x000fc800078ec0ff */
[----:B------:R-:W-:-:S07]  /*0570*/  ISETP.NE.AND P1, PT, R24, RZ, PT ;  /* 0x000000ff1800720c */ /* 0x000fce0003f25270 */
[----:B------:R-:W-:Y:S06]  /*0580*/  @!P0 BRA `(.L_x_3) ;  /* 0x00000000005c8947 */ /* 0x000fec0003800000 */
[----:B------:R-:W-:-:S05]  /*0590*/  LEA R29, R25, R2, 0x5 ;  /* 0x00000002191d7211 */ /* 0x000fca00078e28ff */
[----:B------:R-:W-:-:S05]  /*05a0*/  IMAD.WIDE.U32 R28, R29, 0x10, R20 ;  /* 0x000000101d1c7825 */ /* 0x000fca00078e0014 */
[----:B------:R-:W2:Y:S04]  /*05b0*/  LDG.E.128 R4, desc[UR4][R28.64] ;  /* 0x000000041c047981 */ /* 0x000ea8000c1e1d00 */
[----:B------:R-:W3:Y:S04]  /*05c0*/  LDG.E.128 R8, desc[UR4][R28.64+0x200] ;  /* 0x000200041c087981 */ /* 0x000ee8000c1e1d00 */
[----:B------:R-:W4:Y:S04]  /*05d0*/  LDG.E.128 R12, desc[UR4][R28.64+0x400] ;  /* 0x000400041c0c7981 */ /* 0x000f28000c1e1d00 */
[----:B------:R-:W5:Y:S01]  /*05e0*/  LDG.E.128 R16, desc[UR4][R28.64+0x600] ;  /* 0x000600041c107981 */ /* 0x000f62000c1e1d00 */
[----:B------:R-:W-:Y:S01]  /*05f0*/  IADD3 R25, PT, PT, R25, 0x4, RZ ;  /* 0x0000000419197810 */ /* 0x000fe20007ffe0ff */
        /* <DEDUP_REMOVED lines=15> */
[----:B------:R-:W-:-:S07]  /*06f0*/  FFMA R27, R19, R19, R18 ;  /* 0x00000013131b7223 */ /* 0x000fce0000000012 */
.L_x_3:
[----:B------:R-:W-:Y:S05]  /*0700*/  @!P1 BRA `(.L_x_0) ;  /* 0x0000000000649947 */ /* 0x000fea0003800000 */
[----:B------:R-:W-:-:S13]  /*0710*/  ISETP.NE.AND P0, PT, R24, 0x1, PT ;  /* 0x000000011800780c */ /* 0x000fda0003f05270 */
[----:B------:R-:W-:-:S05]  /*0720*/  @P0 LEA R9, R25, R2, 0x5 ;  /* 0x0000000219090211 */ /* 0x000fca00078e28ff */
[----:B------:R-:W-:Y:S01]  /*0730*/  @P0 IMAD.WIDE.U32 R4, R9, 0x10, R20 ;  /* 0x0000001009040825 */ /* 0x000fe200078e0014 */
[----:B------:R-:W-:-:S05]  /*0740*/  LOP3.LUT R8, R0, 0x1, RZ, 0xc0, !PT ;  /* 0x0000000100087812 */ /* 0x000fca00078ec0ff */
[----:B------:R-:W2:Y:S01]  /*0750*/  @P0 LDG.E.128 R4, desc[UR4][R4.64] ;  /* 0x0000000404040981 */ /* 0x000ea2000c1e1d00 */
[----:B------:R-:W-:Y:S02]  /*0760*/  @P0 IADD3 R9, PT, PT, R9, 0x20, RZ ;  /* 0x0000002009090810 */ /* 0x000fe40007ffe0ff */
[----:B------:R-:W-:-:S03]  /*0770*/  ISETP.NE.U32.AND P1, PT, R8, 0x1, PT ;  /* 0x000000010800780c */ /* 0x000fc60003f25070 */
[----:B------:R-:W-:Y:S01]  /*0780*/  @P0 IMAD.WIDE.U32 R8, R9, 0x10, R20 ;  /* 0x0000001009080825 */ /* 0x000fe200078e0014 */
[----:B------:R-:W-:-:S05]  /*0790*/  @P0 IADD3 R25, PT, PT, R25, 0x2, RZ ;  /* 0x0000000219190810 */ /* 0x000fca0007ffe0ff */
[----:B------:R-:W3:Y:S04]  /*07a0*/  @P0 LDG.E.128 R8, desc[UR4][R8.64] ;  /* 0x0000000408080981 */ /* 0x000ee8000c1e1d00 */
[----:B------:R-:W-:-:S05]  /*07b0*/  @!P1 LEA R13, R25, R2, 0x5 ;  /* 0x00000002190d9211 */ /* 0x000fca00078e28ff */
[----:B------:R-:W-:-:S06]  /*07c0*/  @!P1 IMAD.WIDE.U32 R12, R13, 0x10, R20 ;  /* 0x000000100d0c9825 */ /* 0x000fcc00078e0014 */
[----:B------:R-:W4:Y:S01]  /*07d0*/  @!P1 LDG.E.128 R12, desc[UR4][R12.64] ;  /* 0x000000040c0c9981 */ /* 0x000f22000c1e1d00 */
[----:B--2---:R-:W-:-:S04]  /*07e0*/  @P0 FFMA R16, R4, R4, R27 ;  /* 0x0000000404100223 */ /* 0x004fc8000000001b */
[----:B------:R-:W-:-:S04]  /*07f0*/  @P0 FFMA R5, R5, R5, R16 ;  /* 0x0000000505050223 */ /* 0x000fc80000000010 */
[----:B------:R-:W-:-:S04]  /*0800*/  @P0 FFMA R6, R6, R6, R5 ;  /* 0x0000000606060223 */ /* 0x000fc80000000005 */
[----:B------:R-:W-:-:S04]  /*0810*/  @P0 FFMA R7, R7, R7, R6 ;  /* 0x0000000707070223 */ /* 0x000fc80000000006 */
[----:B---3--:R-:W-:-:S04]  /*0820*/  @P0 FFMA R4, R8, R8, R7 ;  /* 0x0000000808040223 */ /* 0x008fc80000000007 */
[----:B------:R-:W-:-:S04]  /*0830*/  @P0 FFMA R5, R9, R9, R4 ;  /* 0x0000000909050223 */ /* 0x000fc80000000004 */
[----:B------:R-:W-:-:S04]  /*0840*/  @P0 FFMA R10, R10, R10, R5 ;  /* 0x0000000a0a0a0223 */ /* 0x000fc80000000005 */
[----:B------:R-:W-:-:S04]  /*0850*/  @P0 FFMA R27, R11, R11, R10 ;  /* 0x0000000b0b1b0223 */ /* 0x000fc8000000000a */
[----:B----4-:R-:W-:-:S04]  /*0860*/  @!P1 FFMA R4, R12, R12, R27 ;  /* 0x0000000c0c049223 */ /* 0x010fc8000000001b */
[----:B------:R-:W-:-:S04]  /*0870*/  @!P1 FFMA R5, R13, R13, R4 ;  /* 0x0000000d0d059223 */ /* 0x000fc80000000004 */
[----:B------:R-:W-:-:S04]  /*0880*/  @!P1 FFMA R14, R14, R14, R5 ;  /* 0x0000000e0e0e9223 */ /* 0x000fc80000000005 */
[----:B------:R-:W-:-:S07]  /*0890*/  @!P1 FFMA R27, R15, R15, R14 ;  /* 0x0000000f0f1b9223 */ /* 0x000fce000000000e */
.L_x_0:
[----:B------:R-:W0:Y:S01]  /*08a0*/  SHFL.DOWN PT, R4, R27, 0x10, 0x1f ;  /* 0x0a001f001b047f89 */ /* 0x000e2200000e0000 */
[----:B------:R-:W-:Y:S01]  /*08b0*/  ISETP.NE.AND P0, PT, R2, RZ, PT ;  /* 0x000000ff0200720c */ /* 0x000fe20003f05270 */
[----:B------:R-:W-:Y:S01]  /*08c0*/  BSSY.RECONVERGENT B0, `(.L_x_4) ;  /* 0x0000022000007945 */ /* 0x000fe20003800200 */
[----:B0-----:R-:W-:-:S05]  /*08d0*/  FADD R4, R4, R27 ;  /* 0x0000001b04047221 */ /* 0x001fca0000000000 */
[----:B------:R-:W0:Y:S02]  /*08e0*/  SHFL.DOWN PT, R5, R4, 0x8, 0x1f ;  /* 0x09001f0004057f89 */ /* 0x000e2400000e0000 */
[----:B0-----:R-:W-:-:S05]  /*08f0*/  FADD R5, R4, R5 ;  /* 0x0000000504057221 */ /* 0x001fca0000000000 */
[----:B------:R-:W0:Y:S02]  /*0900*/  SHFL.DOWN PT, R6, R5, 0x4, 0x1f ;  /* 0x08801f0005067f89 */ /* 0x000e2400000e0000 */
[----:B0-----:R-:W-:-:S05]  /*0910*/  FADD R8, R5, R6 ;  /* 0x0000000605087221 */ /* 0x001fca0000000000 */
[----:B------:R-:W0:Y:S02]  /*0920*/  SHFL.DOWN PT, R7, R8, 0x2, 0x1f ;  /* 0x08401f0008077f89 */ /* 0x000e2400000e0000 */
[----:B0-----:R-:W-:Y:S02]  /*0930*/  FADD R9, R8, R7 ;  /* 0x0000000708097221 */ /* 0x001fe40000000000 */
[----:B------:R-:W0:Y:S03]  /*0940*/  LDC.64 R6, c[0x0][0x3a0] ;  /* 0x0000e800ff067b82 */ /* 0x000e260000000a00 */
[----:B------:R-:W1:Y:S01]  /*0950*/  SHFL.DOWN PT, R10, R9, 0x1, 0x1f ;  /* 0x08201f00090a7f89 */ /* 0x000e6200000e0000 */
[----:B0-----:R-:W-:-:S04]  /*0960*/  IMAD.WIDE R6, R3, 0x4, R6 ;  /* 0x0000000403067825 */ /* 0x001fc800078e0206 */
[----:B-1----:R-:W-:Y:S01]  /*0970*/  FADD R3, R9, R10 ;  /* 0x0000000a09037221 */ /* 0x002fe20000000000 */
[----:B------:R-:W-:Y:S06]  /*0980*/  @P0 BRA `(.L_x_5) ;  /* 0x0000000000540947 */ /* 0x000fec0003800000 */
[----:B------:R-:W0:Y:S01]  /*0990*/  LDCU UR6, c[0x0][0x39c] ;  /* 0x00007380ff0677ac */ /* 0x000e220008000800 */
[----:B------:R-:W-:Y:S01]  /*09a0*/  BSSY.RECONVERGENT B1, `(.L_x_6) ;  /* 0x000000e000017945 */ /* 0x000fe20003800200 */
[----:B0-----:R-:W-:-:S05]  /*09b0*/  I2FP.F32.S32 R4, UR6 ;  /* 0x0000000600047c45 */ /* 0x001fca0008201400 */
[----:B------:R-:W-:-:S04]  /*09c0*/  FADD R4, R4, 9.9999997473787516356e-06 ;  /* 0x3727c5ac04047421 */ /* 0x000fc80000000000 */
[----:B------:R-:W0:Y:S08]  /*09d0*/  MUFU.RCP R5, R4 ;  /* 0x0000000400057308 */ /* 0x000e300000001000 */
[----:B------:R-:W1:Y:S01]  /*09e0*/  FCHK P0, R3, R4 ;  /* 0x0000000403007302 */ /* 0x000e620000000000 */
[----:B0-----:R-:W-:-:S04]  /*09f0*/  FFMA R8, -R4, R5, 1 ;  /* 0x3f80000004087423 */ /* 0x001fc80000000105 */
[----:B------:R-:W-:-:S04]  /*0a00*/  FFMA R8, R5, R8, R5 ;  /* 0x0000000805087223 */ /* 0x000fc80000000005 */
[----:B------:R-:W-:-:S04]  /*0a10*/  FFMA R5, R3, R8, RZ ;  /* 0x0000000803057223 */ /* 0x000fc800000000ff */
[----:B------:R-:W-:-:S04]  /*0a20*/  FFMA R9, -R4, R5, R3 ;  /* 0x0000000504097223 */ /* 0x000fc80000000103 */
[----:B------:R-:W-:Y:S01]  /*0a30*/  FFMA R5, R8, R9, R5 ;  /* 0x0000000908057223 */ /* 0x000fe20000000005 */
[----:B-1----:R-:W-:Y:S06]  /*0a40*/  @!P0 BRA `(.L_x_7) ;  /* 0x00000000000c8947 */ /* 0x002fec0003800000 */
[----:B------:R-:W-:-:S07]  /*0a50*/  MOV R8, 0xa70 ;  /* 0x00000a7000087802 */ /* 0x000fce0000000f00 */
[----:B------:R-:W-:Y:S05]  /*0a60*/  CALL.REL.NOINC `($__internal_0_$__cuda_sm3x_div_rn_noftz_f32_slowpath) ;  /* 0x0000000800a07944 */ /* 0x000fea0003c00000 */
[----:B------:R-:W-:-:S07]  /*0a70*/  MOV R5, R3 ;  /* 0x0000000300057202 */ /* 0x000fce0000000f00 */
.L_x_7:
[----:B------:R-:W-:Y:S05]  /*0a80*/  BSYNC.RECONVERGENT B1 ;  /* 0x0000000000017941 */ /* 0x000fea0003800200 */
.L_x_6:
[----:B------:R-:W-:-:S13]  /*0a90*/  FSETP.GEU.AND P0, PT, |R5|, 1.175494350822287508e-38, PT ;  /* 0x008000000500780b */ /* 0x000fda0003f0e200 */
[----:B------:R-:W-:-:S04]  /*0aa0*/  @!P0 FMUL R5, R5, 16777216 ;  /* 0x4b80000005058820 */ /* 0x000fc80000400000 */
[----:B------:R-:W0:Y:S02]  /*0ab0*/  MUFU.RSQ R3, R5 ;  /* 0x0000000500037308 */ /* 0x000e240000001400 */
[----:B0-----:R-:W-:-:S05]  /*0ac0*/  @!P0 FMUL R3, R3, 4096 ;  /* 0x4580000003038820 */ /* 0x001fca0000400000 */
[----:B------:R0:W-:Y:S02]  /*0ad0*/  STG.E desc[UR4][R6.64], R3 ;  /* 0x0000000306007986 */ /* 0x0001e4000c101904 */
.L_x_5:
[----:B------:R-:W-:Y:S05]  /*0ae0*/  BSYNC.RECONVERGENT B0 ;  /* 0x0000000000007941 */ /* 0x000fea0003800200 */
.L_x_4:
[----:B------:R-:W-:-:S13]  /*0af0*/  ISETP.GE.AND P0, PT, R0, 0x1, PT ;  /* 0x000000010000780c */ /* 0x000fda0003f06270 */
[----:B------:R-:W-:Y:S05]  /*0b00*/  @!P0 EXIT ;  /* 0x000000000000894d */ /* 0x000fea0003800000 */
[C---:B------:R-:W-:Y:S01]  /*0b10*/  ISETP.GE.U32.AND P1, PT, R0.reuse, 0x8, PT ;  /* 0x000000080000780c */ /* 0x040fe20003f26070 */
[----:B------:R-:W-:Y:S01]  /*0b20*/  HFMA2 R5, -RZ, RZ, 0, 0 ;  /* 0x00000000ff057431 */ /* 0x000fe200000001ff */
[----:B0-----:R-:W-:-:S04]  /*0b30*/  LOP3.LUT R3, R0, 0x7, RZ, 0xc0, !PT ;  /* 0x0000000700037812 */ /* 0x001fc800078ec0ff */
[----:B------:R-:W-:-:S07]  /*0b40*/  ISETP.NE.AND P0, PT, R3, RZ, PT ;  /* 0x000000ff0300720c */ /* 0x000fce0003f05270 */
[----:B------:R-:W-:Y:S06]  /*0b50*/  @!P1 BRA `(.L_x_8) ;  /* 0x00000004002c9947 */ /* 0x000fec0003800000 */
[----:B------:R-:W0:Y:S01]  /*0b60*/  LDCU.128 UR8, c[0x0][0x380] ;  /* 0x00007000ff0877ac */ /* 0x000e220008000c00 */
[----:B------:R-:W-:Y:S01]  /*0b70*/  IMAD.WIDE.U32 R8, R2, 0x10, R22 ;  /* 0x0000001002087825 */ /* 0x000fe200078e0016 */
[----:B------:R-:W-:Y:S02]  /*0b80*/  LOP3.LUT R5, R0, 0x7ffffff8, RZ, 0xc0, !PT ;  /* 0x7ffffff800057812 */ /* 0x000fe400078ec0ff */
[----:B------:R-:W-:Y:S02]  /*0b90*/  IADD3 R16, P1, PT, R8, 0x800, RZ ;  /* 0x0000080008107810 */ /* 0x000fe40007f3e0ff */
[----:B------:R-:W-:Y:S02]  /*0ba0*/  IADD3 R4, PT, PT, -R5, RZ, RZ ;  /* 0x000000ff05047210 */ /* 0x000fe40007ffe1ff */
[----:B------:R-:W-:Y:S02]  /*0bb0*/  IADD3.X R8, PT, PT, RZ, R9, RZ, P1, !PT ;  /* 0x00000009ff087210 */ /* 0x000fe40000ffe4ff */
[----:B0-----:R-:W-:-:S02]  /*0bc0*/  IADD3 R24, P2, PT, R16, UR8, RZ ;  /* 0x0000000810187c10 */ /* 0x001fc4000ff5e0ff */
[----:B------:R-:W-:Y:S02]  /*0bd0*/  IADD3 R16, P3, PT, R16, UR10, RZ ;  /* 0x0000000a10107c10 */ /* 0x000fe4000ff7e0ff */
[C---:B------:R-:W-:Y:S02]  /*0be0*/  IADD3.X R25, PT, PT, R8.reuse, UR9, RZ, P2, !PT ;  /* 0x0000000908197c10 */ /* 0x040fe400097fe4ff */
[----:B------:R-:W-:-:S09]  /*0bf0*/  IADD3.X R17, PT, PT, R8, UR11, RZ, P3, !PT ;  /* 0x0000000b08117c10 */ /* 0x000fd20009ffe4ff */
.L_x_9:
[----:B0-----:R-:W2:Y:S04]  /*0c00*/  LDG.E R12, desc[UR4][R6.64] ;  /* 0x00000004060c7981 */ /* 0x001ea8000c1e1900 */
[----:B------:R-:W2:Y:S01]  /*0c10*/  LDG.E.128 R8, desc[UR4][R24.64+-0x800] ;  /* 0xfff8000418087981 */ /* 0x000ea2000c1e1d00 */
[----:B------:R-:W-:Y:S02]  /*0c20*/  MOV R26, R16 ;  /* 0x00000010001a7202 */ /* 0x000fe40000000f00 */
[----:B------:R-:W-:Y:S01]  /*0c30*/  MOV R27, R17 ;  /* 0x00000011001b7202 */ /* 0x000fe20000000f00 */
[-C--:B--2---:R-:W-:Y:S01]  /*0c40*/  FMUL R8, R8, R12.reuse ;  /* 0x0000000c08087220 */ /* 0x084fe20000400000 */
[-C--:B------:R-:W-:Y:S01]  /*0c50*/  FMUL R9, R9, R12.reuse ;  /* 0x0000000c09097220 */ /* 0x080fe20000400000 */
[-C--:B------:R-:W-:Y:S01]  /*0c60*/  FMUL R10, R10, R12.reuse ;  /* 0x0000000c0a0a7220 */ /* 0x080fe20000400000 */
[----:B------:R-:W-:-:S05]  /*0c70*/  FMUL R11, R11, R12 ;  /* 0x0000000c0b0b7220 */ /* 0x000fca0000400000 */
[----:B------:R0:W-:Y:S04]  /*0c80*/  STG.E.128 desc[UR4][R26.64+-0x800], R8 ;  /* 0xfff800081a007986 */ /* 0x0001e8000c101d04 */
[----:B------:R-:W2:Y:S04]  /*0c90*/  LDG.E R16, desc[UR4][R6.64] ;  /* 0x0000000406107981 */ /* 0x000ea8000c1e1900 */
[----:B------:R-:W2:Y:S02]  /*0ca0*/  LDG.E.128 R12, desc[UR4][R24.64+-0x600] ;  /* 0xfffa0004180c7981 */ /* 0x000ea4000c1e1d00 */
        /* <DEDUP_REMOVED lines=12> */
[----:B------:R-:W3:Y:S04]  /*0d70*/  LDG.E R28, desc[UR4][R6.64] ;  /* 0x00000004061c7981 */ /* 0x000ee8000c1e1900 */
[----:B0-----:R-:W3:Y:S02]  /*0d80*/  LDG.E.128 R8, desc[UR4][R24.64+-0x200] ;  /* 0xfffe000418087981 */ /* 0x001ee4000c1e1d00 */
[-C--:B---3--:R-:W-:Y:S01]  /*0d90*/  FMUL R8, R8, R28.reuse ;  /* 0x0000001c08087220 */ /* 0x088fe20000400000 */
[-C--:B------:R-:W-:Y:S01]  /*0da0*/  FMUL R9, R9, R28.reuse ;  /* 0x0000001c09097220 */ /* 0x080fe20000400000 */
[-C--:B------:R-:W-:Y:S01]  /*0db0*/  FMUL R10, R10, R28.reuse ;  /* 0x0000001c0a0a7220 */ /* 0x080fe20000400000 */
[----:B------:R-:W-:-:S05]  /*0dc0*/  FMUL R11, R11, R28 ;  /* 0x0000001c0b0b7220 */ /* 0x000fca0000400000 */
[----:B------:R0:W-:Y:S04]  /*0dd0*/  STG.E.128 desc[UR4][R26.64+-0x200], R8 ;  /* 0xfffe00081a007986 */ /* 0x0001e8000c101d04 */
[----:B------:R-:W3:Y:S04]  /*0de0*/  LDG.E R28, desc[UR4][R6.64] ;  /* 0x00000004061c7981 */ /* 0x000ee8000c1e1900 */
[----:B-1----:R-:W3:Y:S02]  /*0df0*/  LDG.E.128 R12, desc[UR4][R24.64] ;  /* 0x00000004180c7981 */ /* 0x002ee4000c1e1d00 */
[-C--:B---3--:R-:W-:Y:S01]  /*0e00*/  FMUL R12, R12, R28.reuse ;  /* 0x0000001c0c0c7220 */ /* 0x088fe20000400000 */
[-C--:B------:R-:W-:Y:S01]  /*0e10*/  FMUL R13, R13, R28.reuse ;  /* 0x0000001c0d0d7220 */ /* 0x080fe20000400000 */
[-C--:B------:R-:W-:Y:S01]  /*0e20*/  FMUL R14, R14, R28.reuse ;  /* 0x0000001c0e0e7220 */ /* 0x080fe20000400000 */
[----:B------:R-:W-:-:S05]  /*0e30*/  FMUL R15, R15, R28 ;  /* 0x0000001c0f0f7220 */ /* 0x000fca0000400000 */
[----:B------:R1:W-:Y:S04]  /*0e40*/  STG.E.128 desc[UR4][R26.64], R12 ;  /* 0x0000000c1a007986 */ /* 0x0003e8000c101d04 */
[----:B------:R-:W3:Y:S04]  /*0e50*/  LDG.E R28, desc[UR4][R6.64] ;  /* 0x00000004061c7981 */ /* 0x000ee8000c1e1900 */
[----:B--2---:R-:W3:Y:S02]  /*0e60*/  LDG.E.128 R16, desc[UR4][R24.64+0x200] ;  /* 0x0002000418107981 */ /* 0x004ee4000c1e1d00 */
[-C--:B---3--:R-:W-:Y:S01]  /*0e70*/  FMUL R16, R16, R28.reuse ;  /* 0x0000001c10107220 */ /* 0x088fe20000400000 */
        /* <DEDUP_REMOVED lines=12> */
[----:B-1----:R1:W3:Y:S01]  /*0f40*/  LDG.E.128 R12, desc[UR4][R24.64+0x600] ;  /* 0x00060004180c7981 */ /* 0x0022e2000c1e1d00 */
[----:B------:R-:W-:Y:S02]  /*0f50*/  IADD3 R4, PT, PT, R4, 0x8, RZ ;  /* 0x0000000804047810 */ /* 0x000fe40007ffe0ff */
[----:B--2---:R-:W-:-:S02]  /*0f60*/  IADD3 R16, P3, PT, R26, 0x1000, RZ ;  /* 0x000010001a107810 */ /* 0x004fc40007f7e0ff */
[----:B------:R-:W-:Y:S02]  /*0f70*/  ISETP.NE.AND P1, PT, R4, RZ, PT ;  /* 0x000000ff0400720c */ /* 0x000fe40003f25270 */
[----:B------:R-:W-:Y:S02]  /*0f80*/  IADD3.X R17, PT, PT, RZ, R27, RZ, P3, !PT ;  /* 0x0000001bff117210 */ /* 0x000fe40001ffe4ff */
[----:B-1----:R-:W-:-:S04]  /*0f90*/  IADD3 R24, P2, PT, R24, 0x1000, RZ ;  /* 0x0000100018187810 */ /* 0x002fc80007f5e0ff */
[----:B------:R-:W-:Y:S01]  /*0fa0*/  IADD3.X R25, PT, PT, RZ, R25, RZ, P2, !PT ;  /* 0x00000019ff197210 */ /* 0x000fe200017fe4ff */
[-C--:B---3--:R-:W-:Y:S01]  /*0fb0*/  FMUL R12, R12, R28.reuse ;  /* 0x0000001c0c0c7220 */ /* 0x088fe20000400000 */
[-C--:B------:R-:W-:Y:S01]  /*0fc0*/  FMUL R13, R13, R28.reuse ;  /* 0x0000001c0d0d7220 */ /* 0x080fe20000400000 */
[-C--:B------:R-:W-:Y:S01]  /*0fd0*/  FMUL R14, R14, R28.reuse ;  /* 0x0000001c0e0e7220 */ /* 0x080fe20000400000 */
[----:B------:R-:W-:-:S05]  /*0fe0*/  FMUL R15, R15, R28 ;  /* 0x0000001c0f0f7220 */ /* 0x000fca0000400000 */
[----:B------:R0:W-:Y:S01]  /*0ff0*/  STG.E.128 desc[UR4][R26.64+0x600], R12 ;  /* 0x0006000c1a007986 */ /* 0x0001e2000c101d04 */
[----:B------:R-:W-:Y:S05]  /*1000*/  @P1 BRA `(.L_x_9) ;  /* 0xfffffff800fc1947 */ /* 0x000fea000383ffff */
.L_x_8:
[----:B------:R-:W-:Y:S05]  /*1010*/  @!P0 EXIT ;  /* 0x000000000000894d */ /* 0x000fea0003800000 */
[----:B------:R-:W1:Y:S01]  /*1020*/  LDCU.64 UR6, c[0x0][0x388] ;  /* 0x00007100ff0677ac */ /* 0x000e620008000a00 */
[----:B------:R-:W-:Y:S02]  /*1030*/  ISETP.GE.U32.AND P1, PT, R3, 0x4, PT ;  /* 0x000000040300780c */ /* 0x000fe40003f26070 */
[----:B------:R-:W-:-:S04]  /*1040*/  LOP3.LUT R4, R0, 0x3, RZ, 0xc0, !PT ;  /* 0x0000000300047812 */ /* 0x000fc800078ec0ff */
[----:B------:R-:W-:Y:S02]  /*1050*/  ISETP.NE.AND P2, PT, R4, RZ, PT ;  /* 0x000000ff0400720c */ /* 0x000fe40003f45270 */
[----:B-1----:R-:W-:-:S04]  /*1060*/  IADD3 R22, P0, PT, R22, UR6, RZ ;  /* 0x0000000616167c10 */ /* 0x002fc8000ff1e0ff */
[----:B------:R-:W-:Y:S01]  /*1070*/  IADD3.X R23, PT, PT, R23, UR7, RZ, P0, !PT ;  /* 0x0000000717177c10 */ /* 0x000fe200087fe4ff */
[----:B------:R-:W-:Y:S08]  /*1080*/  @!P1 BRA `(.L_x_10) ;  /* 0x0000000000809947 */ /* 0x000ff00003800000 */
[----:B------:R-:W-:Y:S01]  /*1090*/  LEA R25, R5, R2, 0x5 ;  /* 0x0000000205197211 */ /* 0x000fe200078e28ff */
[----:B------:R-:W2:Y:S04]  /*10a0*/  LDG.E R3, desc[UR4][R6.64] ;  /* 0x0000000406037981 */ /* 0x000ea8000c1e1900 */
[----:B0-----:R-:W-:-:S05]  /*10b0*/  IMAD.WIDE.U32 R26, R25, 0x10, R20 ;  /* 0x00000010191a7825 */ /* 0x001fca00078e0014 */
[----:B------:R-:W2:Y:S01]  /*10c0*/  LDG.E.128 R8, desc[UR4][R26.64] ;  /* 0x000000041a087981 */ /* 0x000ea2000c1e1d00 */
[----:B------:R-:W-:-:S04]  /*10d0*/  IMAD.WIDE.U32 R24, R25, 0x10, R22 ;  /* 0x0000001019187825 */ /* 0x000fc800078e0016 */
        /* <DEDUP_REMOVED lines=20> */
[----:B0-----:R-:W2:Y:S01]  /*1220*/  LDG.E.128 R8, desc[UR4][R26.64+0x600] ;  /* 0x000600041a087981 */ /* 0x001ea2000c1e1d00 */
[----:B------:R-:W-:Y:S01]  /*1230*/  IADD3 R5, PT, PT, R5, 0x4, RZ ;  /* 0x0000000405057810 */ /* 0x000fe20007ffe0ff */
[-C--:B--2---:R-:W-:Y:S01]  /*1240*/  FMUL R8, R8, R3.reuse ;  /* 0x0000000308087220 */ /* 0x084fe20000400000 */
[-C--:B------:R-:W-:Y:S01]  /*1250*/  FMUL R9, R9, R3.reuse ;  /* 0x0000000309097220 */ /* 0x080fe20000400000 */
[-C--:B------:R-:W-:Y:S01]  /*1260*/  FMUL R10, R10, R3.reuse ;  /* 0x000000030a0a7220 */ /* 0x080fe20000400000 */
[----:B------:R-:W-:-:S05]  /*1270*/  FMUL R11, R11, R3 ;  /* 0x000000030b0b7220 */ /* 0x000fca0000400000 */
[----:B------:R1:W-:Y:S02]  /*1280*/  STG.E.128 desc[UR4][R24.64+0x600], R8 ;  /* 0x0006000818007986 */ /* 0x0003e4000c101d04 */
.L_x_10:
[----:B------:R-:W-:Y:S05]  /*1290*/  @!P2 EXIT ;  /* 0x000000000000a94d */ /* 0x000fea0003800000 */
[----:B------:R-:W-:Y:S02]  /*12a0*/  ISETP.NE.AND P0, PT, R4, 0x1, PT ;  /* 0x000000010400780c */ /* 0x000fe40003f05270 */
[----:B------:R-:W-:-:S04]  /*12b0*/  LOP3.LUT R0, R0, 0x1, RZ, 0xc0, !PT ;  /* 0x0000000100007812 */ /* 0x000fc800078ec0ff */
[----:B------:R-:W-:-:S07]  /*12c0*/  ISETP.NE.U32.AND P1, PT, R0, 0x1, PT ;  /* 0x000000010000780c */ /* 0x000fce0003f25070 */
[----:B------:R-:W-:Y:S06]  /*12d0*/  @!P0 BRA `(.L_x_11) ;  /* 0x0000000000548947 */ /* 0x000fec0003800000 */
[----:B-1----:R-:W-:Y:S01]  /*12e0*/  LEA R25, R5, R2, 0x5 ;  /* 0x0000000205197211 */ /* 0x002fe200078e28ff */
[----:B------:R-:W2:Y:S04]  /*12f0*/  LDG.E R0, desc[UR4][R6.64] ;  /* 0x0000000406007981 */ /* 0x000ea8000c1e1900 */
[----:B------:R-:W-:-:S05]  /*1300*/  IMAD.WIDE.U32 R18, R25, 0x10, R20 ;  /* 0x0000001019127825 */ /* 0x000fca00078e0014 */
[----:B0-----:R-:W2:Y:S01]  /*1310*/  LDG.E.128 R8, desc[UR4][R18.64] ;  /* 0x0000000412087981 */ /* 0x001ea2000c1e1d00 */
[C---:B------:R-:W-:Y:S01]  /*1320*/  IADD3 R3, PT, PT, R25.reuse, 0x20, RZ ;  /* 0x0000002019037810 */ /* 0x040fe20007ffe0ff */
[----:B------:R-:W-:-:S04]  /*1330*/  IMAD.WIDE.U32 R24, R25, 0x10, R22 ;  /* 0x0000001019187825 */ /* 0x000fc800078e0016 */
[----:B------:R-:W-:-:S04]  /*1340*/  IMAD.WIDE.U32 R16, R3, 0x10, R20 ;  /* 0x0000001003107825 */ /* 0x000fc800078e0014 */
[-C--:B--2---:R-:W-:Y:S01]  /*1350*/  FMUL R8, R8, R0.reuse ;  /* 0x0000000008087220 */ /* 0x084fe20000400000 */
[-C--:B------:R-:W-:Y:S01]  /*1360*/  FMUL R9, R9, R0.reuse ;  /* 0x0000000009097220 */ /* 0x080fe20000400000 */
[-C--:B------:R-:W-:Y:S01]  /*1370*/  FMUL R10, R10, R0.reuse ;  /* 0x000000000a0a7220 */ /* 0x080fe20000400000 */
[----:B------:R-:W-:-:S05]  /*1380*/  FMUL R11, R11, R0 ;  /* 0x000000000b0b7220 */ /* 0x000fca0000400000 */
[----:B------:R2:W-:Y:S04]  /*1390*/  STG.E.128 desc[UR4][R24.64], R8 ;  /* 0x0000000818007986 */ /* 0x0005e8000c101d04 */
[----:B------:R-:W3:Y:S04]  /*13a0*/  LDG.E R0, desc[UR4][R6.64] ;  /* 0x0000000406007981 */ /* 0x000ee8000c1e1900 */
[----:B------:R-:W3:Y:S01]  /*13b0*/  LDG.E.128 R12, desc[UR4][R16.64] ;  /* 0x00000004100c7981 */ /* 0x000ee2000c1e1d00 */
[----:B------:R-:W-:Y:S01]  /*13c0*/  IMAD.WIDE.U32 R18, R3, 0x10, R22 ;  /* 0x0000001003127825 */ /* 0x000fe200078e0016 */
[----:B------:R-:W-:-:S03]  /*13d0*/  IADD3 R5, PT, PT, R5, 0x2, RZ ;  /* 0x0000000205057810 */ /* 0x000fc60007ffe0ff */
[-C--:B---3--:R-:W-:Y:S01]  /*13e0*/  FMUL R12, R12, R0.reuse ;  /* 0x000000000c0c7220 */ /* 0x088fe20000400000 */
[-C--:B------:R-:W-:Y:S01]  /*13f0*/  FMUL R13, R13, R0.reuse ;  /* 0x000000000d0d7220 */ /* 0x080fe20000400000 */
[-C--:B------:R-:W-:Y:S01]  /*1400*/  FMUL R14, R14, R0.reuse ;  /* 0x000000000e0e7220 */ /* 0x080fe20000400000 */
[----:B------:R-:W-:-:S05]  /*1410*/  FMUL R15, R15, R0 ;  /* 0x000000000f0f7220 */ /* 0x000fca0000400000 */
[----:B------:R2:W-:Y:S02]  /*1420*/  STG.E.128 desc[UR4][R18.64], R12 ;  /* 0x0000000c12007986 */ /* 0x0005e4000c101d04 */
.L_x_11:
[----:B------:R-:W-:Y:S05]  /*1430*/  @P1 EXIT ;  /* 0x000000000000194d */ /* 0x000fea0003800000 */
[----:B------:R-:W-:Y:S01]  /*1440*/  LEA R5, R5, R2, 0x5 ;  /* 0x0000000205057211 */ /* 0x000fe200078e28ff */
[----:B------:R-:W3:Y:S04]  /*1450*/  LDG.E R6, desc[UR4][R6.64] ;  /* 0x0000000406067981 */ /* 0x000ee8000c1e1900 */
[----:B------:R-:W-:-:S05]  /*1460*/  IMAD.WIDE.U32 R20, R5, 0x10, R20 ;  /* 0x0000001005147825 */ /* 0x000fca00078e0014 */
[----:B012---:R-:W3:Y:S01]  /*1470*/  LDG.E.128 R8, desc[UR4][R20.64] ;  /* 0x0000000414087981 */ /* 0x007ee2000c1e1d00 */
[----:B------:R-:W-:-:S04]  /*1480*/  IMAD.WIDE.U32 R22, R5, 0x10, R22 ;  /* 0x0000001005167825 */ /* 0x000fc800078e0016 */
[-C--:B---3--:R-:W-:Y:S01]  /*1490*/  FMUL R8, R8, R6.reuse ;  /* 0x0000000608087220 */ /* 0x088fe20000400000 */
[-C--:B------:R-:W-:Y:S01]  /*14a0*/  FMUL R9, R9, R6.reuse ;  /* 0x0000000609097220 */ /* 0x080fe20000400000 */
[-C--:B------:R-:W-:Y:S01]  /*14b0*/  FMUL R10, R10, R6.reuse ;  /* 0x000000060a0a7220 */ /* 0x080fe20000400000 */
[----:B------:R-:W-:-:S05]  /*14c0*/  FMUL R11, R11, R6 ;  /* 0x000000060b0b7220 */ /* 0x000fca0000400000 */
[----:B------:R-:W-:Y:S01]  /*14d0*/  STG.E.128 desc[UR4][R22.64], R8 ;  /* 0x0000000816007986 */ /* 0x000fe2000c101d04 */
[----:B------:R-:W-:Y:S05]  /*14e0*/  EXIT ;  /* 0x000000000000794d */ /* 0x000fea0003800000 */
        .weak           $__internal_0_$__cuda_sm3x_div_rn_noftz_f32_slowpath
        .type           $__internal_0_$__cuda_sm3x_div_rn_noftz_f32_slowpath,@function
        .size           $__internal_0_$__cuda_sm3x_div_rn_noftz_f32_slowpath,(.L_x_68 - $__internal_0_$__cuda_sm3x_div_rn_noftz_f32_slowpath)
$__internal_0_$__cuda_sm3x_div_rn_noftz_f32_slowpath:
[----:B------:R-:W-:Y:S01]  /*14f0*/  SHF.R.U32.HI R9, RZ, 0x17, R4 ;  /* 0x00000017ff097819 */ /* 0x000fe20000011604 */
[----:B------:R-:W-:Y:S01]  /*1500*/  BSSY.RECONVERGENT B2, `(.L_x_12) ;  /* 0x0000064000027945 */ /* 0x000fe20003800200 */
[----:B------:R-:W-:Y:S02]  /*1510*/  SHF.R.U32.HI R5, RZ, 0x17, R3 ;  /* 0x00000017ff057819 */ /* 0x000fe40000011603 */
[----:B------:R-:W-:Y:S02]  /*1520*/  LOP3.LUT R9, R9, 0xff, RZ, 0xc0, !PT ;  /* 0x000000ff09097812 */ /* 0x000fe400078ec0ff */
[----:B------:R-:W-:Y:S02]  /*1530*/  LOP3.LUT R13, R5, 0xff, RZ, 0xc0, !PT ;  /* 0x000000ff050d7812 */ /* 0x000fe400078ec0ff */
[----:B------:R-:W-:Y:S02]  /*1540*/  IADD3 R12, PT, PT, R9, -0x1, RZ ;  /* 0xffffffff090c7810 */ /* 0x000fe40007ffe0ff */
[----:B------:R-:W-:-:S02]  /*1550*/  IADD3 R14, PT, PT, R13, -0x1, RZ ;  /* 0xffffffff0d0e7810 */ /* 0x000fc40007ffe0ff */
[----:B------:R-:W-:Y:S02]  /*1560*/  ISETP.GT.U32.AND P0, PT, R12, 0xfd, PT ;  /* 0x000000fd0c00780c */ /* 0x000fe40003f04070 */
[----:B------:R-:W-:Y:S02]  /*1570*/  MOV R10, R3 ;  /* 0x00000003000a7202 */ /* 0x000fe40000000f00 */
[----:B------:R-:W-:Y:S02]  /*1580*/  ISETP.GT.U32.OR P0, PT, R14, 0xfd, P0 ;  /* 0x000000fd0e00780c */ /* 0x000fe40000704470 */
[----:B------:R-:W-:-:S11]  /*1590*/  MOV R11, R4 ;  /* 0x00000004000b7202 */ /* 0x000fd60000000f00 */
[----:B------:R-:W-:Y:S01]  /*15a0*/  @!P0 MOV R5, RZ ;  /* 0x000000ff00058202 */ /* 0x000fe20000000f00 */
[----:B------:R-:W-:Y:S06]  /*15b0*/  @!P0 BRA `(.L_x_13) ;  /* 0x00000000005c8947 */ /* 0x000fec0003800000 */
[----:B------:R-:W-:Y:S02]  /*15c0*/  FSETP.GTU.FTZ.AND P0, PT, |R3|, +INF , PT ;  /* 0x7f8000000300780b */ /* 0x000fe40003f1c200 */
[----:B------:R-:W-:-:S04]  /*15d0*/  FSETP.GTU.FTZ.AND P1, PT, |R4|, +INF , PT ;  /* 0x7f8000000400780b */ /* 0x000fc80003f3c200 */
[----:B------:R-:W-:-:S13]  /*15e0*/  PLOP3.LUT P0, PT, P0, P1, PT, 0xf8, 0x8f ;  /* 0x00000000008f781c */ /* 0x000fda0000703f70 */
[----:B------:R-:W-:Y:S05]  /*15f0*/  @P0 BRA `(.L_x_14) ;  /* 0x00000004004c0947 */ /* 0x000fea0003800000 */
[----:B------:R-:W-:-:S13]  /*1600*/  LOP3.LUT P0, RZ, R11, 0x7fffffff, R10, 0xc8, !PT ;  /* 0x7fffffff0bff7812 */ /* 0x000fda000780c80a */
[----:B------:R-:W-:Y:S05]  /*1610*/  @!P0 BRA `(.L_x_15) ;  /* 0x00000004003c8947 */ /* 0x000fea0003800000 */
[C---:B------:R-:W-:Y:S02]  /*1620*/  FSETP.NEU.FTZ.AND P2, PT, |R3|.reuse, +INF , PT ;  /* 0x7f8000000300780b */ /* 0x040fe40003f5d200 */
[----:B------:R-:W-:Y:S02]  /*1630*/  FSETP.NEU.FTZ.AND P1, PT, |R4|, +INF , PT ;  /* 0x7f8000000400780b */ /* 0x000fe40003f3d200 */
[----:B------:R-:W-:-:S11]  /*1640*/  FSETP.NEU.FTZ.AND P0, PT, |R3|, +INF , PT ;  /* 0x7f8000000300780b */ /* 0x000fd60003f1d200 */
[----:B------:R-:W-:Y:S05]  /*1650*/  @!P1 BRA !P2, `(.L_x_15) ;  /* 0x00000004002c9947 */ /* 0x000fea0005000000 */
[----:B------:R-:W-:-:S04]  /*1660*/  LOP3.LUT P2, RZ, R10, 0x7fffffff, RZ, 0xc0, !PT ;  /* 0x7fffffff0aff7812 */ /* 0x000fc8000784c0ff */
[----:B------:R-:W-:-:S13]  /*1670*/  PLOP3.LUT P1, PT, P1, P2, PT, 0x2f, 0xf2 ;  /* 0x0000000000f2781c */ /* 0x000fda0000f24577 */
[----:B------:R-:W-:Y:S05]  /*1680*/  @P1 BRA `(.L_x_16) ;  /* 0x0000000400181947 */ /* 0x000fea0003800000 */
[----:B------:R-:W-:-:S04]  /*1690*/  LOP3.LUT P1, RZ, R11, 0x7fffffff, RZ, 0xc0, !PT ;  /* 0x7fffffff0bff7812 */ /* 0x000fc8000782c0ff */
[----:B------:R-:W-:-:S13]  /*16a0*/  PLOP3.LUT P0, PT, P0, P1, PT, 0x2f, 0xf2 ;  /* 0x0000000000f2781c */ /* 0x000fda0000702577 */
[----:B------:R-:W-:Y:S05]  /*16b0*/  @P0 BRA `(.L_x_17) ;  /* 0x0000000400000947 */ /* 0x000fea0003800000 */
[----:B------:R-:W-:Y:S02]  /*16c0*/  ISETP.GE.AND P0, PT, R14, RZ, PT ;  /* 0x000000ff0e00720c */ /* 0x000fe40003f06270 */
[----:B------:R-:W-:-:S11]  /*16d0*/  ISETP.GE.AND P1, PT, R12, RZ, PT ;  /* 0x000000ff0c00720c */ /* 0x000fd60003f26270 */
[----:B------:R-:W-:Y:S01]  /*16e0*/  @P0 MOV R5, RZ ;  /* 0x000000ff00050202 */ /* 0x000fe20000000f00 */
[----:B------:R-:W-:Y:S01]  /*16f0*/  @!P0 FFMA R10, R3, 1.84467440737095516160e+19, RZ ;  /* 0x5f800000030a8823 */ /* 0x000fe200000000ff */
[----:B------:R-:W-:Y:S01]  /*1700*/  @!P0 MOV R5, 0xffffffc0 ;  /* 0xffffffc000058802 */ /* 0x000fe20000000f00 */
[----:B------:R-:W-:-:S03]  /*1710*/  @!P1 FFMA R11, R4, 1.84467440737095516160e+19, RZ ;  /* 0x5f800000040b9823 */ /* 0x000fc600000000ff */
[----:B------:R-:W-:-:S07]  /*1720*/  @!P1 IADD3 R5, PT, PT, R5, 0x40, RZ ;  /* 0x0000004005059810 */ /* 0x000fce0007ffe0ff */
.L_x_13:
[----:B------:R-:W-:Y:S01]  /*1730*/  LEA R4, R9, 0xc0800000, 0x17 ;  /* 0xc080000009047811 */ /* 0x000fe200078eb8ff */
[----:B------:R-:W-:Y:S03]  /*1740*/  BSSY.RECONVERGENT B3, `(.L_x_18) ;  /* 0x0000036000037945 */ /* 0x000fe60003800200 */
[----:B------:R-:W-:Y:S02]  /*1750*/  IADD3 R11, PT, PT, -R4, R11, RZ ;  /* 0x0000000b040b7210 */ /* 0x000fe40007ffe1ff */
[----:B------:R-:W-:Y:S02]  /*1760*/  IADD3 R4, PT, PT, R13, -0x7f, RZ ;  /* 0xffffff810d047810 */ /* 0x000fe40007ffe0ff */
[----:B------:R-:W0:Y:S01]  /*1770*/  MUFU.RCP R12, R11 ;  /* 0x0000000b000c7308 */ /* 0x000e220000001000 */
[----:B------:R-:W-:Y:S02]  /*1780*/  FADD.FTZ R14, -R11, -RZ ;  /* 0x800000ff0b0e7221 */ /* 0x000fe40000010100 */
[----:B------:R-:W-:-:S02]  /*1790*/  IMAD R3, R4, -0x800000, R10 ;  /* 0xff80000004037824 */ /* 0x000fc400078e020a */
[----:B0-----:R-:W-:-:S04]  /*17a0*/  FFMA R13, R12, R14, 1 ;  /* 0x3f8000000c0d7423 */ /* 0x001fc8000000000e */
[----:B------:R-:W-:-:S04]  /*17b0*/  FFMA R15, R12, R13, R12 ;  /* 0x0000000d0c0f7223 */ /* 0x000fc8000000000c */
[----:B------:R-:W-:-:S04]  /*17c0*/  FFMA R10, R3, R15, RZ ;  /* 0x0000000f030a7223 */ /* 0x000fc800000000ff */
[----:B------:R-:W-:-:S04]  /*17d0*/  FFMA R13, R14, R10, R3 ;  /* 0x0000000a0e0d7223 */ /* 0x000fc80000000003 */
[----:B------:R-:W-:Y:S01]  /*17e0*/  FFMA R12, R15, R13, R10 ;  /* 0x0000000d0f0c7223 */ /* 0x000fe2000000000a */
[----:B------:R-:W-:-:S03]  /*17f0*/  IADD3 R10, PT, PT, R4, 0x7f, -R9 ;  /* 0x0000007f040a7810 */ /* 0x000fc60007ffe809 */
[----:B------:R-:W-:Y:S01]  /*1800*/  FFMA R13, R14, R12, R3 ;  /* 0x0000000c0e0d7223 */ /* 0x000fe20000000003 */
[----:B------:R-:W-:-:S03]  /*1810*/  IADD3 R10, PT, PT, R10, R5, RZ ;  /* 0x000000050a0a7210 */ /* 0x000fc60007ffe0ff */
[----:B------:R-:W-:-:S05]  /*1820*/  FFMA R3, R15, R13, R12 ;  /* 0x0000000d0f037223 */ /* 0x000fca000000000c */
[----:B------:R-:W-:-:S04]  /*1830*/  SHF.R.U32.HI R4, RZ, 0x17, R3 ;  /* 0x00000017ff047819 */ /* 0x000fc80000011603 */
[----:B------:R-:W-:-:S04]  /*1840*/  LOP3.LUT R4, R4, 0xff, RZ, 0xc0, !PT ;  /* 0x000000ff04047812 */ /* 0x000fc800078ec0ff */
[----:B------:R-:W-:-:S04]  /*1850*/  IADD3 R11, PT, PT, R4, R10, RZ ;  /* 0x0000000a040b7210 */ /* 0x000fc80007ffe0ff */
[----:B------:R-:W-:-:S04]  /*1860*/  IADD3 R4, PT, PT, R11, -0x1, RZ ;  /* 0xffffffff0b047810 */ /* 0x000fc80007ffe0ff */
[----:B------:R-:W-:-:S13]  /*1870*/  ISETP.GE.U32.AND P0, PT, R4, 0xfe, PT ;  /* 0x000000fe0400780c */ /* 0x000fda0003f06070 */
[----:B------:R-:W-:Y:S05]  /*1880*/  @!P0 BRA `(.L_x_19) ;  /* 0x0000000000808947 */ /* 0x000fea0003800000 */
[----:B------:R-:W-:-:S13]  /*1890*/  ISETP.GT.AND P0, PT, R11, 0xfe, PT ;  /* 0x000000fe0b00780c */ /* 0x000fda0003f04270 */
[----:B------:R-:W-:Y:S05]  /*18a0*/  @P0 BRA `(.L_x_20) ;  /* 0x00000000006c0947 */ /* 0x000fea0003800000 */
[----:B------:R-:W-:-:S13]  /*18b0*/  ISETP.GE.AND P0, PT, R11, 0x1, PT ;  /* 0x000000010b00780c */ /* 0x000fda0003f06270 */
[----:B------:R-:W-:Y:S05]  /*18c0*/  @P0 BRA `(.L_x_21) ;  /* 0x0000000000740947 */ /* 0x000fea0003800000 */
[----:B------:R-:W-:Y:S02]  /*18d0*/  ISETP.GE.AND P0, PT, R11, -0x18, PT ;  /* 0xffffffe80b00780c */ /* 0x000fe40003f06270 */
[----:B------:R-:W-:-:S11]  /*18e0*/  LOP3.LUT R3, R3, 0x80000000, RZ, 0xc0, !PT ;  /* 0x8000000003037812 */ /* 0x000fd600078ec0ff */
[----:B------:R-:W-:Y:S05]  /*18f0*/  @!P0 BRA `(.L_x_21) ;  /* 0x0000000000688947 */ /* 0x000fea0003800000 */
[-CC-:B------:R-:W-:Y:S01]  /*1900*/  FFMA.RZ R4, R15, R13.reuse, R12.reuse ;  /* 0x0000000d0f047223 */ /* 0x180fe2000000c00c */
[----:B------:R-:W-:Y:S01]  /*1910*/  IADD3 R10, PT, PT, R11, 0x20, RZ ;  /* 0x000000200b0a7810 */ /* 0x000fe20007ffe0ff */
[-CC-:B------:R-:W-:Y:S01]  /*1920*/  FFMA.RM R5, R15, R13.reuse, R12.reuse ;  /* 0x0000000d0f057223 */ /* 0x180fe2000000400c */
[----:B------:R-:W-:Y:S02]  /*1930*/  ISETP.NE.AND P2, PT, R11, RZ, PT ;  /* 0x000000ff0b00720c */ /* 0x000fe40003f45270 */
[----:B------:R-:W-:Y:S01]  /*1940*/  LOP3.LUT R9, R4, 0x7fffff, RZ, 0xc0, !PT ;  /* 0x007fffff04097812 */ /* 0x000fe200078ec0ff */
[----:B------:R-:W-:Y:S01]  /*1950*/  FFMA.RP R4, R15, R13, R12 ;  /* 0x0000000d0f047223 */ /* 0x000fe2000000800c */
[----:B------:R-:W-:Y:S02]  /*1960*/  ISETP.NE.AND P1, PT, R11, RZ, PT ;  /* 0x000000ff0b00720c */ /* 0x000fe40003f25270 */
[----:B------:R-:W-:Y:S02]  /*1970*/  LOP3.LUT R9, R9, 0x800000, RZ, 0xfc, !PT ;  /* 0x0080000009097812 */ /* 0x000fe400078efcff */
[----:B------:R-:W-:-:S02]  /*1980*/  IADD3 R11, PT, PT, -R11, RZ, RZ ;  /* 0x000000ff0b0b7210 */ /* 0x000fc40007ffe1ff */
[----:B------:R-:W-:Y:S02]  /*1990*/  SHF.L.U32 R10, R9, R10, RZ ;  /* 0x0000000a090a7219 */ /* 0x000fe400000006ff */
[----:B------:R-:W-:Y:S02]  /*19a0*/  FSETP.NEU.FTZ.AND P0, PT, R4, R5, PT ;  /* 0x000000050400720b */ /* 0x000fe40003f1d000 */
[----:B------:R-:W-:Y:S02]  /*19b0*/  SEL R4, R11, RZ, P2 ;  /* 0x000000ff0b047207 */ /* 0x000fe40001000000 */
[----:B------:R-:W-:Y:S02]  /*19c0*/  ISETP.NE.AND P1, PT, R10, RZ, P1 ;  /* 0x000000ff0a00720c */ /* 0x000fe40000f25270 */
[----:B------:R-:W-:Y:S02]  /*19d0*/  SHF.R.U32.HI R4, RZ, R4, R9 ;  /* 0x00000004ff047219 */ /* 0x000fe40000011609 */
[----:B------:R-:W-:-:S02]  /*19e0*/  PLOP3.LUT P0, PT, P0, P1, PT, 0xf8, 0x8f ;  /* 0x00000000008f781c */ /* 0x000fc40000703f70 */
[----:B------:R-:W-:Y:S02]  /*19f0*/  SHF.R.U32.HI R10, RZ, 0x1, R4 ;  /* 0x00000001ff0a7819 */ /* 0x000fe40000011604 */
[----:B------:R-:W-:-:S04]  /*1a00*/  SEL R5, RZ, 0x1, !P0 ;  /* 0x00000001ff057807 */ /* 0x000fc80004000000 */
[----:B------:R-:W-:-:S04]  /*1a10*/  LOP3.LUT R5, R5, 0x1, R10, 0xf8, !PT ;  /* 0x0000000105057812 */ /* 0x000fc800078ef80a */
[----:B------:R-:W-:-:S04]  /*1a20*/  LOP3.LUT R5, R5, R4, RZ, 0xc0, !PT ;  /* 0x0000000405057212 */ /* 0x000fc800078ec0ff */
[----:B------:R-:W-:-:S04]  /*1a30*/  IADD3 R10, PT, PT, R10, R5, RZ ;  /* 0x000000050a0a7210 */ /* 0x000fc80007ffe0ff */
[----:B------:R-:W-:Y:S01]  /*1a40*/  LOP3.LUT R3, R10, R3, RZ, 0xfc, !PT ;  /* 0x000000030a037212 */ /* 0x000fe200078efcff */
[----:B------:R-:W-:Y:S06]  /*1a50*/  BRA `(.L_x_21) ;  /* 0x0000000000107947 */ /* 0x000fec0003800000 */
.L_x_20:
[----:B------:R-:W-:-:S04]  /*1a60*/  LOP3.LUT R3, R3, 0x80000000, RZ, 0xc0, !PT ;  /* 0x8000000003037812 */ /* 0x000fc800078ec0ff */
[----:B------:R-:W-:Y:S01]  /*1a70*/  LOP3.LUT R3, R3, 0x7f800000, RZ, 0xfc, !PT ;  /* 0x7f80000003037812 */ /* 0x000fe200078efcff */
[----:B------:R-:W-:Y:S06]  /*1a80*/  BRA `(.L_x_21) ;  /* 0x0000000000047947 */ /* 0x000fec0003800000 */
.L_x_19:
[----:B------:R-:W-:-:S07]  /*1a90*/  LEA R3, R10, R3, 0x17 ;  /* 0x000000030a037211 */ /* 0x000fce00078eb8ff */
.L_x_21:
[----:B------:R-:W-:Y:S05]  /*1aa0*/  BSYNC.RECONVERGENT B3 ;  /* 0x0000000000037941 */ /* 0x000fea0003800200 */
.L_x_18:
[----:B------:R-:W-:Y:S05]  /*1ab0*/  BRA `(.L_x_22) ;  /* 0x0000000000207947 */ /* 0x000fea0003800000 */
.L_x_17:
[----:B------:R-:W-:-:S04]  /*1ac0*/  LOP3.LUT R3, R11, 0x80000000, R10, 0x48, !PT ;  /* 0x800000000b037812 */ /* 0x000fc800078e480a */
[----:B------:R-:W-:Y:S01]  /*1ad0*/  LOP3.LUT R3, R3, 0x7f800000, RZ, 0xfc, !PT ;  /* 0x7f80000003037812 */ /* 0x000fe200078efcff */
[----:B------:R-:W-:Y:S06]  /*1ae0*/  BRA `(.L_x_22) ;  /* 0x0000000000147947 */ /* 0x000fec0003800000 */
.L_x_16:
[----:B------:R-:W-:Y:S01]  /*1af0*/  LOP3.LUT R3, R11, 0x80000000, R10, 0x48, !PT ;  /* 0x800000000b037812 */ /* 0x000fe200078e480a */
[----:B------:R-:W-:Y:S06]  /*1b00*/  BRA `(.L_x_22) ;  /* 0x00000000000c7947 */ /* 0x000fec0003800000 */
.L_x_15:
[----:B------:R-:W0:Y:S01]  /*1b10*/  MUFU.RSQ R3, -QNAN ;  /* 0xffc0000000037908 */ /* 0x000e220000001400 */
[----:B------:R-:W-:Y:S05]  /*1b20*/  BRA `(.L_x_22) ;  /* 0x0000000000047947 */ /* 0x000fea0003800000 */
.L_x_14:
[----:B------:R-:W-:-:S07]  /*1b30*/  FADD.FTZ R3, R3, R4 ;  /* 0x0000000403037221 */ /* 0x000fce0000010000 */
.L_x_22:
[----:B------:R-:W-:Y:S05]  /*1b40*/  BSYNC.RECONVERGENT B2 ;  /* 0x0000000000027941 */ /* 0x000fea0003800200 */
.L_x_12:
[----:B------:R-:W-:-:S04]  /*1b50*/  HFMA2 R9, -RZ, RZ, 0, 0 ;  /* 0x00000000ff097431 */ /* 0x000fc800000001ff */
[----:B0-----:R-:W-:Y:S05]  /*1b60*/  RET.REL.NODEC R8 `(_Z20rms_norm_float4_gridPfS_ffiiS_) ;  /* 0xffffffe408247950 */ /* 0x001fea0003c3ffff */
.L_x_23:
[----:B------:R-:W-:-:S00]  /*1b70*/  BRA `(.L_x_23) ;  /* 0xfffffffc00fc7947 */ /* 0x000fc0000383ffff */
[----:B------:R-:W-:-:S00]  /*1b80*/  NOP ;  /* 0x0000000000007918 */ /* 0x000fc00000000000 */
[----:B------:R-:W-:-:S00]  /*1b90*/  NOP ;  /* 0x0000000000007918 */ /* 0x000fc00000000000 */
[----:B------:R-:W-:-:S00]  /*1ba0*/  NOP ;  /* 0x0000000000007918 */ /* 0x000fc00000000000 */
[----:B------:R-:W-:-:S00]  /*1bb0*/  NOP ;  /* 0x0000000000007918 */ /* 0x000fc00000000000 */
[----:B------:R-:W-:-:S00]  /*1bc0*/  NOP ;  /* 0x0000000000007918 */ /* 0x000fc00000000000 */
[----:B------:R-:W-:-:S00]  /*1bd0*/  NOP ;  /* 0x0000000000007918 */ /* 0x000fc00000000000 */
[----:B------:R-:W-:-:S00]  /*1be0*/  NOP ;  /* 0x0000000000007918 */ /* 0x000fc00000000000 */
[----:B------:R-:W-:-:S00]  /*1bf0*/  NOP ;  /* 0x0000000000007918 */ /* 0x000fc00000000000 */
.L_x_68:


//--------------------- .text._Z21rms_norm_float4_blockPfS_ffii --------------------------
	.section	.text._Z21rms_norm_float4_blockPfS_ffii,"ax",@progbits
	.align	128
        .global         _Z21rms_norm_float4_blockPfS_ffii
        .type           _Z21rms_norm_float4_blockPfS_ffii,@function
        .size           _Z21rms_norm_float4_blockPfS_ffii,(.L_x_69 - _Z21rms_norm_float4_blockPfS_ffii)
        .other          _Z21rms_norm_float4_blockPfS_ffii,@"STO_CUDA_ENTRY STV_DEFAULT"
_Z21rms_norm_float4_blockPfS_ffii:
.text._Z21rms_norm_float4_blockPfS_ffii:
[----:B------:R-:W-:Y:S01]  /*0000*/  LDC R1, c[0x0][0x37c] ;  /* 0x0000df00ff017b82 */ /* 0x000fe20000000800 */
[----:B------:R-:W0:Y:S07]  /*0010*/  S2R R0, SR_TID.X ;  /* 0x0000000000007919 */ /* 0x000e2e0000002100 */
[----:B------:R-:W0:Y:S01]  /*0020*/  S2UR UR4, SR_CTAID.X ;  /* 0x00000000000479c3 */ /* 0x000e220000002500 */
[----:B------:R-:W1:Y:S01]  /*0030*/  LDCU.64 UR8, c[0x0][0x358] ;  /* 0x00006b00ff0877ac */ /* 0x000e620008000a00 */
[----:B------:R-:W2:Y:S06]  /*0040*/  LDCU.64 UR6, c[0x0][0x398] ;  /* 0x00007300ff0677ac */ /* 0x000eac0008000a00 */
[----:B------:R-:W0:Y:S08]  /*0050*/  LDC R3, c[0x0][0x360] ;  /* 0x0000d800ff037b82 */ /* 0x000e300000000800 */
[----:B------:R-:W3:Y:S01]  /*0060*/  LDC.64 R4, c[0x0][0x380] ;  /* 0x0000e000ff047b82 */ /* 0x000ee20000000a00 */
[----:B0-----:R-:W-:-:S04]  /*0070*/  IMAD R2, R3, UR4, R0 ;  /* 0x0000000403027c24 */ /* 0x001fc8000f8e0200 */
[----:B------:R-:W-:-:S04]  /*0080*/  IMAD.SHL.U32 R2, R2, 0x4, RZ ;  /* 0x0000000402027824 */ /* 0x000fc800078e00ff */
[----:B---3--:R-:W-:-:S06]  /*0090*/  IMAD.WIDE R4, R2, 0x4, R4 ;  /* 0x0000000402047825 */ /* 0x008fcc00078e0204 */
[----:B-1----:R-:W3:Y:S01]  /*00a0*/  LDG.E.128 R4, desc[UR8][R4.64] ;  /* 0x0000000804047981 */ /* 0x002ee2000c1e1d00 */
[----:B--2---:R-:W-:Y:S01]  /*00b0*/  UIMAD UR4, UR7, UR6, URZ ;  /* 0x00000006070472a4 */ /* 0x004fe2000f8e02ff */
[----:B------:R-:W-:-:S05]  /*00c0*/  IMAD.MOV.U32 R8, RZ, RZ, RZ ;  /* 0x000000ffff087224 */ /* 0x000fca00078e00ff */
[----:B------:R-:W-:-:S13]  /*00d0*/  ISETP.GE.AND P0, PT, R2, UR4, PT ;  /* 0x0000000402007c0c */ /* 0x000fda000bf06270 */
[----:B---3--:R-:W-:-:S04]  /*00e0*/  @!P0 FMUL R9, R5, R5 ;  /* 0x0000000505098220 */ /* 0x008fc80000400000 */
[----:B------:R-:W-:-:S04]  /*00f0*/  @!P0 FFMA R9, R4, R4, R9 ;  /* 0x0000000404098223 */ /* 0x000fc80000000009 */
[----:B------:R-:W-:-:S04]  /*0100*/  @!P0 FFMA R10, R6, R6, R9 ;  /* 0x00000006060a8223 */ /* 0x000fc80000000009 */
[----:B------:R-:W-:-:S05]  /*0110*/  @!P0 FFMA R8, R7, R7, R10 ;  /* 0x0000000707088223 */ /* 0x000fca000000000a */
[----:B------:R-:W0:Y:S02]  /*0120*/  SHFL.DOWN PT, R9, R8, 0x10, 0x1f ;  /* 0x0a001f0008097f89 */ /* 0x000e2400000e0000 */
[----:B0-----:R-:W-:-:S05]  /*0130*/  FADD R10, R9, R8 ;  /* 0x00000008090a7221 */ /* 0x001fca0000000000 */
[----:B------:R-:W0:Y:S02]  /*0140*/  SHFL.DOWN PT, R9, R10, 0x8, 0x1f ;  /* 0x09001f000a097f89 */ /* 0x000e2400000e0000 */
[----:B0-----:R-:W-:Y:S01]  /*0150*/  FADD R11, R10, R9 ;  /* 0x000000090a0b7221 */ /* 0x001fe20000000000 */
[----:B------:R-:W-:-:S04]  /*0160*/  LOP3.LUT P0, R9, R0, 0x1f, RZ, 0xc0, !PT ;  /* 0x0000001f00097812 */ /* 0x000fc8000780c0ff */
[----:B------:R-:W0:Y:S09]  /*0170*/  SHFL.DOWN PT, R12, R11, 0x4, 0x1f ;  /* 0x08801f000b0c7f89 */ /* 0x000e3200000e0000 */
[----:B------:R-:W1:Y:S01]  /*0180*/  @!P0 S2R R15, SR_CgaCtaId ;  /* 0x00000000000f8919 */ /* 0x000e620000008800 */
[----:B------:R-:W-:-:S04]  /*0190*/  @!P0 MOV R8, 0x400 ;  /* 0x0000040000088802 */ /* 0x000fc80000000f00 */
[----:B------:R-:W-:Y:S01]  /*01a0*/  @!P0 IADD3 R8, PT, PT, R8, 0x4, RZ ;  /* 0x0000000408088810 */ /* 0x000fe20007ffe0ff */
[----:B0-----:R-:W-:-:S05]  /*01b0*/  FADD R12, R11, R12 ;  /* 0x0000000c0b0c7221 */ /* 0x001fca0000000000 */
[----:B------:R-:W0:Y:S01]  /*01c0*/  SHFL.DOWN PT, R13, R12, 0x2, 0x1f ;  /* 0x08401f000c0d7f89 */ /* 0x000e2200000e0000 */
[----:B-1----:R-:W-:-:S04]  /*01d0*/  @!P0 LEA R15, R15, R8, 0x18 ;  /* 0x000000080f0f8211 */ /* 0x002fc800078ec0ff */
[----:B------:R-:W-:Y:S01]  /*01e0*/  @!P0 LEA.HI R15, R0, R15, RZ, 0x1d ;  /* 0x0000000f000f8211 */ /* 0x000fe200078fe8ff */
[----:B0-----:R-:W-:-:S05]  /*01f0*/  FADD R13, R12, R13 ;  /* 0x0000000d0c0d7221 */ /* 0x001fca0000000000 */
[----:B------:R-:W0:Y:S02]  /*0200*/  SHFL.DOWN PT, R14, R13, 0x1, 0x1f ;  /* 0x08201f000d0e7f89 */ /* 0x000e2400000e0000 */
[----:B0-----:R-:W-:-:S05]  /*0210*/  FADD R14, R13, R14 ;  /* 0x0000000e0d0e7221 */ /* 0x001fca0000000000 */
[----:B------:R0:W-:Y:S01]  /*0220*/  @!P0 STS [R15], R14 ;  /* 0x0000000e0f008388 */ /* 0x0001e20000000800 */
[----:B------:R-:W-:Y:S01]  /*0230*/  BAR.SYNC.DEFER_BLOCKING 0x0 ;  /* 0x0000000000007b1d */ /* 0x000fe20000010000 */
[----:B------:R-:W-:-:S13]  /*0240*/  ISETP.GT.U32.AND P0, PT, R0, 0x1f, PT ;  /* 0x0000001f0000780c */ /* 0x000fda0003f04070 */
[----:B0-----:R-:W-:Y:S05]  /*0250*/  @P0 BRA `(.L_x_24) ;  /* 0x0000000000b80947 */ /* 0x001fea0003800000 */
[----:B------:R-:W-:Y:S01]  /*0260*/  SHF.R.U32.HI R8, RZ, 0x5, R3 ;  /* 0x00000005ff087819 */ /* 0x000fe20000011603 */
[----:B------:R-:W-:-:S03]  /*0270*/  UMOV UR5, 0xffffffff ;  /* 0xffffffff00057882 */ /* 0x000fc60000000000 */
[----:B------:R-:W-:-:S13]  /*0280*/  ISETP.GE.U32.AND P0, PT, R9, R8, PT ;  /* 0x000000080900720c */ /* 0x000fda0003f06070 */
[----:B------:R-:W0:Y:S01]  /*0290*/  @!P0 S2R R8, SR_CgaCtaId ;  /* 0x0000000000088919 */ /* 0x000e220000008800 */
[----:B------:R-:W-:-:S05]  /*02a0*/  @!P0 MOV R3, 0x400 ;  /* 0x0000040000038802 */ /* 0x000fca0000000f00 */
[----:B------:R-:W-:-:S05]  /*02b0*/  @!P0 VIADD R3, R3, 0x4 ;  /* 0x0000000403038836 */ /* 0x000fca0000000000 */
[----:B0-----:R-:W-:Y:S01]  /*02c0*/  @!P0 LEA R8, R8, R3, 0x18 ;  /* 0x0000000308088211 */ /* 0x001fe200078ec0ff */
[----:B------:R-:W-:-:S03]  /*02d0*/  IMAD.MOV.U32 R3, RZ, RZ, RZ ;  /* 0x000000ffff037224 */ /* 0x000fc600078e00ff */
[----:B------:R-:W-:-:S05]  /*02e0*/  @!P0 LEA R9, R9, R8, 0x2 ;  /* 0x0000000809098211 */ /* 0x000fca00078e10ff */
[----:B------:R0:W1:Y:S01]  /*02f0*/  @!P0 LDS R3, [R9] ;  /* 0x0000000009038984 */ /* 0x0000620000000800 */
[----:B------:R-:W-:Y:S05]  /*0300*/  BRA.DIV UR5, `(.L_x_25) ;  /* 0x0000000205e07947 */ /* 0x000fea000b800000 */
[----:B-1----:R-:W1:Y:S02]  /*0310*/  SHFL.DOWN PT, R8, R3, 0x10, 0x1f ;  /* 0x0a001f0003087f89 */ /* 0x002e6400000e0000 */
[----:B-1----:R-:W-:-:S05]  /*0320*/  FADD R8, R8, R3 ;  /* 0x0000000308087221 */ /* 0x002fca0000000000 */
[----:B0-----:R-:W0:Y:S02]  /*0330*/  SHFL.DOWN PT, R9, R8, 0x8, 0x1f ;  /* 0x09001f0008097f89 */ /* 0x001e2400000e0000 */
[----:B0-----:R-:W-:-:S05]  /*0340*/  FADD R9, R8, R9 ;  /* 0x0000000908097221 */ /* 0x001fca0000000000 */
[----:B------:R-:W0:Y:S02]  /*0350*/  SHFL.DOWN PT, R10, R9, 0x4, 0x1f ;  /* 0x08801f00090a7f89 */ /* 0x000e2400000e0000 */
[----:B0-----:R-:W-:-:S05]  /*0360*/  FADD R10, R9, R10 ;  /* 0x0000000a090a7221 */ /* 0x001fca0000000000 */
[----:B------:R-:W0:Y:S02]  /*0370*/  SHFL.DOWN PT, R11, R10, 0x2, 0x1f ;  /* 0x08401f000a0b7f89 */ /* 0x000e2400000e0000 */
[----:B0-----:R-:W-:-:S05]  /*0380*/  FADD R11, R10, R11 ;  /* 0x0000000b0a0b7221 */ /* 0x001fca0000000000 */
[----:B------:R0:W1:Y:S02]  /*0390*/  SHFL.DOWN PT, R12, R11, 0x1, 0x1f ;  /* 0x08201f000b0c7f89 */ /* 0x00006400000e0000 */
.L_x_33:
[----:B------:R-:W-:Y:S01]  /*03a0*/  ISETP.NE.AND P0, PT, R0, RZ, PT ;  /* 0x000000ff0000720c */ /* 0x000fe20003f05270 */
[----:B-1----:R-:W-:-:S12]  /*03b0*/  FADD R0, R11, R12 ;  /* 0x0000000c0b007221 */ /* 0x002fd80000000000 */
[----:B------:R-:W-:Y:S05]  /*03c0*/  @P0 BRA `(.L_x_24) ;  /* 0x00000000005c0947 */ /* 0x000fea0003800000 */
[----:B------:R-:W-:Y:S01]  /*03d0*/  I2FP.F32.S32 R3, UR7 ;  /* 0x0000000700037c45 */ /* 0x000fe20008201400 */
[----:B------:R-:W-:Y:S04]  /*03e0*/  BSSY.RECONVERGENT B0, `(.L_x_26) ;  /* 0x000000d000007945 */ /* 0x000fe80003800200 */
[----:B------:R-:W-:-:S04]  /*03f0*/  FADD R3, R3, 9.9999997473787516356e-06 ;  /* 0x3727c5ac03037421 */ /* 0x000fc80000000000 */
[----:B------:R-:W1:Y:S08]  /*0400*/  MUFU.RCP R8, R3 ;  /* 0x0000000300087308 */ /* 0x000e700000001000 */
[----:B------:R-:W2:Y:S01]  /*0410*/  FCHK P0, R0, R3 ;  /* 0x0000000300007302 */ /* 0x000ea20000000000 */
[----:B-1----:R-:W-:-:S04]  /*0420*/  FFMA R9, -R3, R8, 1 ;  /* 0x3f80000003097423 */ /* 0x002fc80000000108 */
[----:B------:R-:W-:-:S04]  /*0430*/  FFMA R9, R8, R9, R8 ;  /* 0x0000000908097223 */ /* 0x000fc80000000008 */
[----:B------:R-:W-:-:S04]  /*0440*/  FFMA R8, R0, R9, RZ ;  /* 0x0000000900087223 */ /* 0x000fc800000000ff */
[----:B------:R-:W-:-:S04]  /*0450*/  FFMA R10, -R3, R8, R0 ;  /* 0x00000008030a7223 */ /* 0x000fc80000000100 */
[----:B------:R-:W-:Y:S01]  /*0460*/  FFMA R8, R9, R10, R8 ;  /* 0x0000000a09087223 */ /* 0x000fe20000000008 */
[----:B--2---:R-:W-:Y:S06]  /*0470*/  @!P0 BRA `(.L_x_27) ;  /* 0x00000000000c8947 */ /* 0x004fec0003800000 */
[----:B------:R-:W-:-:S07]  /*0480*/  MOV R8, 0x4a0 ;  /* 0x000004a000087802 */ /* 0x000fce0000000f00 */
[----:B0-----:R-:W-:Y:S05]  /*0490*/  CALL.REL.NOINC `($__internal_1_$__cuda_sm3x_div_rn_noftz_f32_slowpath) ;  /* 0x0000000400087944 */ /* 0x001fea0003c00000 */
[----:B------:R-:W-:-:S07]  /*04a0*/  IMAD.MOV.U32 R8, RZ, RZ, R0 ;  /* 0x000000ffff087224 */ /* 0x000fce00078e0000 */
.L_x_27:
[----:B------:R-:W-:Y:S05]  /*04b0*/  BSYNC.RECONVERGENT B0 ;  /* 0x0000000000007941 */ /* 0x000fea0003800200 */
.L_x_26:
[----:B------:R-:W-:Y:S01]  /*04c0*/  FSETP.GEU.AND P0, PT, |R8|, 1.175494350822287508e-38, PT ;  /* 0x008000000800780b */ /* 0x000fe20003f0e200 */
[----:B------:R-:W1:Y:S01]  /*04d0*/  S2UR UR6, SR_CgaCtaId ;  /* 0x00000000000679c3 */ /* 0x000e620000008800 */
[----:B------:R-:W-:-:S11]  /*04e0*/  UMOV UR5, 0x400 ;  /* 0x0000040000057882 */ /* 0x000fd60000000000 */
[----:B------:R-:W-:-:S04]  /*04f0*/  @!P0 FMUL R8, R8, 16777216 ;  /* 0x4b80000008088820 */ /* 0x000fc80000400000 */
[----:B------:R-:W2:Y:S01]  /*0500*/  MUFU.RSQ R0, R8 ;  /* 0x0000000800007308 */ /* 0x000ea20000001400 */
[----:B-1----:R-:W-:Y:S01]  /*0510*/  ULEA UR5, UR6, UR5, 0x18 ;  /* 0x0000000506057291 */ /* 0x002fe2000f8ec0ff */
[----:B--2---:R-:W-:-:S08]  /*0520*/  @!P0 FMUL R0, R0, 4096 ;  /* 0x4580000000008820 */ /* 0x004fd00000400000 */
[----:B------:R1:W-:Y:S03]  /*0530*/  STS [UR5], R0 ;  /* 0x00000000ff007988 */ /* 0x0003e60008000805 */
.L_x_24:
[----:B------:R-:W-:Y:S05]  /*0540*/  WARPSYNC.ALL ;  /* 0x0000000000007948 */ /* 0x000fea0003800000 */
[----:B------:R-:W2:Y:S08]  /*0550*/  S2UR UR6, SR_CgaCtaId ;  /* 0x00000000000679c3 */ /* 0x000eb00000008800 */
[----:B------:R-:W-:Y:S01]  /*0560*/  BAR.SYNC.DEFER_BLOCKING 0x0 ;  /* 0x0000000000007b1d */ /* 0x000fe20000010000 */
[----:B------:R-:W-:-:S05]  /*0570*/  ISETP.GE.AND P0, PT, R2, UR4, PT ;  /* 0x0000000402007c0c */ /* 0x000fca000bf06270 */
[----:B------:R-:W-:Y:S02]  /*0580*/  UMOV UR5, 0x400 ;  /* 0x0000040000057882 */ /* 0x000fe40000000000 */
[----:B--2---:R-:W-:-:S09]  /*0590*/  ULEA UR5, UR6, UR5, 0x18 ;  /* 0x0000000506057291 */ /* 0x004fd2000f8ec0ff */
[----:B-1----:R-:W1:Y:S02]  /*05a0*/  LDS R0, [UR5] ;  /* 0x00000005ff007984 */ /* 0x002e640008000800 */
[----:B------:R-:W2:Y:S01]  /*05b0*/  LDCU UR5, c[0x0][0x390] ;  /* 0x00007200ff0577ac */ /* 0x000ea20008000800 */
[-C--:B-1----:R-:W-:Y:S01]  /*05c0*/  FMUL R4, R4, R0.reuse ;  /* 0x0000000004047220 */ /* 0x082fe20000400000 */
[-C--:B------:R-:W-:Y:S01]  /*05d0*/  FMUL R5, R5, R0.reuse ;  /* 0x0000000005057220 */ /* 0x080fe20000400000 */
[-C--:B------:R-:W-:Y:S01]  /*05e0*/  FMUL R6, R6, R0.reuse ;  /* 0x0000000006067220 */ /* 0x080fe20000400000 */
[----:B------:R-:W-:Y:S01]  /*05f0*/  FMUL R7, R7, R0 ;  /* 0x0000000007077220 */ /* 0x000fe20000400000 */
[----:B--2---:R-:W-:Y:S01]  /*0600*/  FMUL R4, R4, UR5 ;  /* 0x0000000504047c20 */ /* 0x004fe20008400000 */
[----:B------:R-:W-:Y:S01]  /*0610*/  FMUL R5, R5, UR5 ;  /* 0x0000000505057c20 */ /* 0x000fe20008400000 */
[----:B------:R-:W-:Y:S01]  /*0620*/  FMUL R6, R6, UR5 ;  /* 0x0000000506067c20 */ /* 0x000fe20008400000 */
[----:B------:R-:W-:Y:S01]  /*0630*/  FMUL R7, R7, UR5 ;  /* 0x0000000507077c20 */ /* 0x000fe20008400000 */
[----:B------:R-:W-:Y:S06]  /*0640*/  @P0 EXIT ;  /* 0x000000000000094d */ /* 0x000fec0003800000 */
[----:B------:R-:W1:Y:S02]  /*0650*/  LDC.64 R8, c[0x0][0x388] ;  /* 0x0000e200ff087b82 */ /* 0x000e640000000a00 */
[----:B-1----:R-:W-:-:S05]  /*0660*/  IMAD.WIDE R2, R2, 0x4, R8 ;  /* 0x0000000402027825 */ /* 0x002fca00078e0208 */
[----:B------:R-:W-:Y:S01]  /*0670*/  STG.E.128 desc[UR8][R2.64], R4 ;  /* 0x0000000402007986 */ /* 0x000fe2000c101d08 */
[----:B------:R-:W-:Y:S05]  /*0680*/  EXIT ;  /* 0x000000000000794d */ /* 0x000fea0003800000 */
.L_x_25:
[----:B------:R-:W-:Y:S02]  /*0690*/  HFMA2 R16, -RZ, RZ, 0, 1.847743988037109375e-06 ;  /* 0x0000001fff107431 */ /* 0x000fe400000001ff */
[----:B------:R-:W-:Y:S02]  /*06a0*/  IMAD.MOV.U32 R14, RZ, RZ, 0x10 ;  /* 0x00000010ff0e7424 */ /* 0x000fe400078e00ff */
[----:B------:R-:W-:-:S07]  /*06b0*/  IMAD.MOV.U32 R13, RZ, RZ, -0x1 ;  /* 0xffffffffff0d7424 */ /* 0x000fce00078e00ff */
[----:B01----:R-:W-:Y:S05]  /*06c0*/  WARPSYNC.COLLECTIVE R13, `(.L_x_28) ;  /* 0x000000000d087348 */ /* 0x003fea0003c00000 */
[----:B-1----:R1:W2:Y:S02]  /*06d0*/  SHFL.DOWN P0, R12, R3, R14, R16 ;  /* 0x0800000e030c7389 */ /* 0x0022a40000000010 */
[----:B012---:R-:W-:Y:S05]  /*06e0*/  ENDCOLLECTIVE ;  /* 0x000000000000791b */ /* 0x007fea0003800000 */
.L_x_28:
[----:B------:R-:W-:Y:S02]  /*06f0*/  IMAD.MOV.U32 R14, RZ, RZ, 0x8 ;  /* 0x00000008ff0e7424 */ /* 0x000fe400078e00ff */
[----:B------:R-:W-:-:S04]  /*0700*/  IMAD.MOV.U32 R8, RZ, RZ, R12 ;  /* 0x000000ffff087224 */ /* 0x000fc800078e000c */
[----:B------:R-:W-:-:S05]  /*0710*/  FADD R8, R8, R3 ;  /* 0x0000000308087221 */ /* 0x000fca0000000000 */
[----:B------:R-:W-:-:S07]  /*0720*/  MOV R3, R8 ;  /* 0x0000000800037202 */ /* 0x000fce0000000f00 */
[----:B------:R-:W-:Y:S05]  /*0730*/  WARPSYNC.COLLECTIVE R13, `(.L_x_29) ;  /* 0x000000000d087348 */ /* 0x000fea0003c00000 */
[----:B------:R0:W1:Y:S02]  /*0740*/  SHFL.DOWN P0, R12, R3, R14, R16 ;  /* 0x0800000e030c7389 */ /* 0x0000640000000010 */
[----:B01----:R-:W-:Y:S05]  /*0750*/  ENDCOLLECTIVE ;  /* 0x000000000000791b */ /* 0x003fea0003800000 */
.L_x_29:
[----:B------:R-:W-:Y:S02]  /*0760*/  IMAD.MOV.U32 R14, RZ, RZ, 0x4 ;  /* 0x00000004ff0e7424 */ /* 0x000fe400078e00ff */
[----:B------:R-:W-:-:S04]  /*0770*/  IMAD.MOV.U32 R9, RZ, RZ, R12 ;  /* 0x000000ffff097224 */ /* 0x000fc800078e000c */
[----:B------:R-:W-:-:S05]  /*0780*/  FADD R9, R8, R9 ;  /* 0x0000000908097221 */ /* 0x000fca0000000000 */
[----:B------:R-:W-:-:S07]  /*0790*/  MOV R3, R9 ;  /* 0x0000000900037202 */ /* 0x000fce0000000f00 */
[----:B------:R-:W-:Y:S05]  /*07a0*/  WARPSYNC.COLLECTIVE R13, `(.L_x_30) ;  /* 0x000000000d087348 */ /* 0x000fea0003c00000 */
[----:B------:R0:W1:Y:S02]  /*07b0*/  SHFL.DOWN P0, R12, R3, R14, R16 ;  /* 0x0800000e030c7389 */ /* 0x0000640000000010 */
[----:B01----:R-:W-:Y:S05]  /*07c0*/  ENDCOLLECTIVE ;  /* 0x000000000000791b */ /* 0x003fea0003800000 */
.L_x_30:
[----:B------:R-:W-:Y:S02]  /*07d0*/  IMAD.MOV.U32 R14, RZ, RZ, 0x2 ;  /* 0x00000002ff0e7424 */ /* 0x000fe400078e00ff */
[----:B------:R-:W-:-:S04]  /*07e0*/  IMAD.MOV.U32 R10, RZ, RZ, R12 ;  /* 0x000000ffff0a7224 */ /* 0x000fc800078e000c */
[----:B------:R-:W-:-:S05]  /*07f0*/  FADD R10, R9, R10 ;  /* 0x0000000a090a7221 */ /* 0x000fca0000000000 */
[----:B------:R-:W-:-:S07]  /*0800*/  MOV R3, R10 ;  /* 0x0000000a00037202 */ /* 0x000fce0000000f00 */
[----:B------:R-:W-:Y:S05]  /*0810*/  WARPSYNC.COLLECTIVE R13, `(.L_x_31) ;  /* 0x000000000d087348 */ /* 0x000fea0003c00000 */
[----:B------:R0:W1:Y:S02]  /*0820*/  SHFL.DOWN P0, R12, R3, R14, R16 ;  /* 0x0800000e030c7389 */ /* 0x0000640000000010 */
[----:B01----:R-:W-:Y:S05]  /*0830*/  ENDCOLLECTIVE ;  /* 0x000000000000791b */ /* 0x003fea0003800000 */
.L_x_31:
[----:B------:R-:W-:Y:S02]  /*0840*/  IMAD.MOV.U32 R14, RZ, RZ, 0x1 ;  /* 0x00000001ff0e7424 */ /* 0x000fe400078e00ff */
[----:B------:R-:W-:-:S04]  /*0850*/  IMAD.MOV.U32 R11, RZ, RZ, R12 ;  /* 0x000000ffff0b7224 */ /* 0x000fc800078e000c */
[----:B------:R-:W-:-:S05]  /*0860*/  FADD R11, R10, R11 ;  /* 0x0000000b0a0b7221 */ /* 0x000fca0000000000 */
[----:B------:R-:W-:-:S07]  /*0870*/  MOV R3, R11 ;  /* 0x0000000b00037202 */ /* 0x000fce0000000f00 */
[----:B------:R-:W-:Y:S05]  /*0880*/  WARPSYNC.COLLECTIVE R13, `(.L_x_32) ;  /* 0x000000000d087348 */ /* 0x000fea0003c00000 */
[----:B------:R0:W1:Y:S02]  /*0890*/  SHFL.DOWN P0, R12, R3, R14, R16 ;  /* 0x0800000e030c7389 */ /* 0x0000640000000010 */
[----:B01----:R-:W-:Y:S05]  /*08a0*/  ENDCOLLECTIVE ;  /* 0x000000000000791b */ /* 0x003fea0003800000 */
.L_x_32:
[----:B------:R-:W-:Y:S05]  /*08b0*/  BRA `(.L_x_33) ;  /* 0xfffffff800b87947 */ /* 0x000fea000383ffff */
        .weak           $__internal_1_$__cuda_sm3x_div_rn_noftz_f32_slowpath
        .type           $__internal_1_$__cuda_sm3x_div_rn_noftz_f32_slowpath,@function
        .size           $__internal_1_$__cuda_sm3x_div_rn_noftz_f32_slowpath,(.L_x_69 - $__internal_1_$__cuda_sm3x_div_rn_noftz_f32_slowpath)
$__internal_1_$__cuda_sm3x_div_rn_noftz_f32_slowpath:
[----:B------:R-:W-:Y:S01]  /*08c0*/  SHF.R.U32.HI R10, RZ, 0x17, R3 ;  /* 0x00000017ff0a7819 */ /* 0x000fe20000011603 */
[----:B------:R-:W-:Y:S01]  /*08d0*/  BSSY.RECONVERGENT B1, `(.L_x_34) ;  /* 0x0000064000017945 */ /* 0x000fe20003800200 */
[--C-:B------:R-:W-:Y:S01]  /*08e0*/  SHF.R.U32.HI R9, RZ, 0x17, R0.reuse ;  /* 0x00000017ff097819 */ /* 0x100fe20000011600 */
[----:B------:R-:W-:Y:S01]  /*08f0*/  IMAD.MOV.U32 R11, RZ, RZ, R0 ;  /* 0x000000ffff0b7224 */ /* 0x000fe200078e0000 */
[----:B------:R-:W-:Y:S02]  /*0900*/  LOP3.LUT R10, R10, 0xff, RZ, 0xc0, !PT ;  /* 0x000000ff0a0a7812 */ /* 0x000fe400078ec0ff */
[----:B------:R-:W-:Y:S02]  /*0910*/  LOP3.LUT R14, R9, 0xff, RZ, 0xc0, !PT ;  /* 0x000000ff090e7812 */ /* 0x000fe400078ec0ff */
[----:B------:R-:W-:Y:S01]  /*0920*/  MOV R12, R3 ;  /* 0x00000003000c7202 */ /* 0x000fe20000000f00 */
[----:B------:R-:W-:Y:S01]  /*0930*/  VIADD R13, R10, 0xffffffff ;  /* 0xffffffff0a0d7836 */ /* 0x000fe20000000000 */
[----:B------:R-:W-:-:S04]  /*0940*/  IADD3 R15, PT, PT, R14, -0x1, RZ ;  /* 0xffffffff0e0f7810 */ /* 0x000fc80007ffe0ff */
[----:B------:R-:W-:-:S04]  /*0950*/  ISETP.GT.U32.AND P0, PT, R13, 0xfd, PT ;  /* 0x000000fd0d00780c */ /* 0x000fc80003f04070 */
[----:B------:R-:W-:-:S13]  /*0960*/  ISETP.GT.U32.OR P0, PT, R15, 0xfd, P0 ;  /* 0x000000fd0f00780c */ /* 0x000fda0000704470 */
[----:B------:R-:W-:Y:S01]  /*0970*/  @!P0 IMAD.MOV.U32 R9, RZ, RZ, RZ ;  /* 0x000000ffff098224 */ /* 0x000fe200078e00ff */
        /* <DEDUP_REMOVED lines=20> */
[----:B------:R-:W-:Y:S02]  /*0ac0*/  @!P0 IMAD.MOV.U32 R9, RZ, RZ, -0x40 ;  /* 0xffffffc0ff098424 */ /* 0x000fe400078e00ff */
[----:B------:R-:W-:Y:S01]  /*0ad0*/  @!P0 FFMA R11, R0, 1.84467440737095516160e+19, RZ ;  /* 0x5f800000000b8823 */ /* 0x000fe200000000ff */
[----:B------:R-:W-:Y:S02]  /*0ae0*/  @!P1 FFMA R12, R3, 1.84467440737095516160e+19, RZ ;  /* 0x5f800000030c9823 */ /* 0x000fe400000000ff */
[----:B------:R-:W-:-:S07]  /*0af0*/  @!P1 IADD3 R9, PT, PT, R9, 0x40, RZ ;  /* 0x0000004009099810 */ /* 0x000fce0007ffe0ff */
.L_x_35:
[----:B------:R-:W-:Y:S01]  /*0b00*/  LEA R3, R10, 0xc0800000, 0x17 ;  /* 0xc08000000a037811 */ /* 0x000fe200078eb8ff */
[----:B------:R-:W-:Y:S04]  /*0b10*/  BSSY.RECONVERGENT B2, `(.L_x_40) ;  /* 0x0000036000027945 */ /* 0x000fe80003800200 */
[----:B------:R-:W-:Y:S01]  /*0b20*/  IMAD.IADD R12, R12, 0x1, -R3 ;  /* 0x000000010c0c7824 */ /* 0x000fe200078e0a03 */
[----:B------:R-:W-:-:S03]  /*0b30*/  IADD3 R3, PT, PT, R14, -0x7f, RZ ;  /* 0xffffff810e037810 */ /* 0x000fc60007ffe0ff */
[----:B------:R-:W0:Y:S01]  /*0b40*/  MUFU.RCP R13, R12 ;  /* 0x0000000c000d7308 */ /* 0x000e220000001000 */
[----:B------:R-:W-:Y:S01]  /*0b50*/  FADD.FTZ R15, -R12, -RZ ;  /* 0x800000ff0c0f7221 */ /* 0x000fe20000010100 */
[C---:B------:R-:W-:Y:S01]  /*0b60*/  IMAD R0, R3.reuse, -0x800000, R11 ;  /* 0xff80000003007824 */ /* 0x040fe200078e020b */
[----:B------:R-:W-:-:S05]  /*0b70*/  IADD3 R10, PT, PT, R3, 0x7f, -R10 ;  /* 0x0000007f030a7810 */ /* 0x000fca0007ffe80a */
[----:B------:R-:W-:Y:S02]  /*0b80*/  IMAD.IADD R10, R10, 0x1, R9 ;  /* 0x000000010a0a7824 */ /* 0x000fe400078e0209 */
[----:B0-----:R-:W-:-:S04]  /*0b90*/  FFMA R14, R13, R15, 1 ;  /* 0x3f8000000d0e7423 */ /* 0x001fc8000000000f */
[----:B------:R-:W-:-:S04]  /*0ba0*/  FFMA R16, R13, R14, R13 ;  /* 0x0000000e0d107223 */ /* 0x000fc8000000000d */
[----:B------:R-:W-:-:S04]  /*0bb0*/  FFMA R11, R0, R16, RZ ;  /* 0x00000010000b7223 */ /* 0x000fc800000000ff */
[----:B------:R-:W-:-:S04]  /*0bc0*/  FFMA R14, R15, R11, R0 ;  /* 0x0000000b0f0e7223 */ /* 0x000fc80000000000 */
[----:B------:R-:W-:-:S04]  /*0bd0*/  FFMA R11, R16, R14, R11 ;  /* 0x0000000e100b7223 */ /* 0x000fc8000000000b */
[----:B------:R-:W-:-:S04]  /*0be0*/  FFMA R14, R15, R11, R0 ;  /* 0x0000000b0f0e7223 */ /* 0x000fc80000000000 */
[----:B------:R-:W-:-:S05]  /*0bf0*/  FFMA R0, R16, R14, R11 ;  /* 0x0000000e10007223 */ /* 0x000fca000000000b */
[----:B------:R-:W-:-:S04]  /*0c00*/  SHF.R.U32.HI R3, RZ, 0x17, R0 ;  /* 0x00000017ff037819 */ /* 0x000fc80000011600 */
[----:B------:R-:W-:-:S04]  /*0c10*/  LOP3.LUT R3, R3, 0xff, RZ, 0xc0, !PT ;  /* 0x000000ff03037812 */ /* 0x000fc800078ec0ff */
[----:B------:R-:W-:-:S05]  /*0c20*/  IADD3 R13, PT, PT, R3, R10, RZ ;  /* 0x0000000a030d7210 */ /* 0x000fca0007ffe0ff */
[----:B------:R-:W-:-:S05]  /*0c30*/  VIADD R3, R13, 0xffffffff ;  /* 0xffffffff0d037836 */ /* 0x000fca0000000000 */
        /* <DEDUP_REMOVED lines=9> */
[CCC-:B------:R-:W-:Y:S01]  /*0cd0*/  FFMA.RZ R3, R16.reuse, R14.reuse, R11.reuse ;  /* 0x0000000e10037223 */ /* 0x1c0fe2000000c00b */
[C---:B------:R-:W-:Y:S01]  /*0ce0*/  IADD3 R12, PT, PT, R13.reuse, 0x20, RZ ;  /* 0x000000200d0c7810 */ /* 0x040fe20007ffe0ff */
[CCC-:B------:R-:W-:Y:S01]  /*0cf0*/  FFMA.RM R10, R16.reuse, R14.reuse, R11.reuse ;  /* 0x0000000e100a7223 */ /* 0x1c0fe2000000400b */
[----:B------:R-:W-:Y:S02]  /*0d00*/  ISETP.NE.AND P2, PT, R13, RZ, PT ;  /* 0x000000ff0d00720c */ /* 0x000fe40003f45270 */
[----:B------:R-:W-:Y:S01]  /*0d10*/  LOP3.LUT R9, R3, 0x7fffff, RZ, 0xc0, !PT ;  /* 0x007fffff03097812 */ /* 0x000fe200078ec0ff */
[----:B------:R-:W-:Y:S01]  /*0d20*/  FFMA.RP R3, R16, R14, R11 ;  /* 0x0000000e10037223 */ /* 0x000fe2000000800b */
[----:B------:R-:W-:Y:S01]  /*0d30*/  IMAD.MOV R11, RZ, RZ, -R13 ;  /* 0x000000ffff0b7224 */ /* 0x000fe200078e0a0d */
[----:B------:R-:W-:Y:S02]  /*0d40*/  ISETP.NE.AND P1, PT, R13, RZ, PT ;  /* 0x000000ff0d00720c */ /* 0x000fe40003f25270 */
[----:B------:R-:W-:-:S02]  /*0d50*/  LOP3.LUT R9, R9, 0x800000, RZ, 0xfc, !PT ;  /* 0x0080000009097812 */ /* 0x000fc400078efcff */
[----:B------:R-:W-:Y:S02]  /*0d60*/  FSETP.NEU.FTZ.AND P0, PT, R3, R10, PT ;  /* 0x0000000a0300720b */ /* 0x000fe40003f1d000 */
[----:B------:R-:W-:Y:S02]  /*0d70*/  SHF.L.U32 R12, R9, R12, RZ ;  /* 0x0000000c090c7219 */ /* 0x000fe400000006ff */
        /* <DEDUP_REMOVED lines=11> */
.L_x_42:
[----:B------:R-:W-:-:S04]  /*0e30*/  LOP3.LUT R0, R0, 0x80000000, RZ, 0xc0, !PT ;  /* 0x8000000000007812 */ /* 0x000fc800078ec0ff */
[----:B------:R-:W-:Y:S01]  /*0e40*/  LOP3.LUT R0, R0, 0x7f800000, RZ, 0xfc, !PT ;  /* 0x7f80000000007812 */ /* 0x000fe200078efcff */
[----:B------:R-:W-:Y:S06]  /*0e50*/  BRA `(.L_x_43) ;  /* 0x0000000000047947 */ /* 0x000fec0003800000 */
.L_x_41:
[----:B------:R-:W-:-:S07]  /*0e60*/  IMAD R0, R10, 0x800000, R0 ;  /* 0x008000000a007824 */ /* 0x000fce00078e0200 */
.L_x_43:
[----:B------:R-:W-:Y:S05]  /*0e70*/  BSYNC.RECONVERGENT B2 ;  /* 0x0000000000027941 */ /* 0x000fea0003800200 */
.L_x_40:
[----:B------:R-:W-:Y:S05]  /*0e80*/  BRA `(.L_x_44) ;  /* 0x0000000000207947 */ /* 0x000fea0003800000 */
.L_x_39:
[----:B------:R-:W-:-:S04]  /*0e90*/  LOP3.LUT R0, R12, 0x80000000, R11, 0x48, !PT ;  /* 0x800000000c007812 */ /* 0x000fc800078e480b */
[----:B------:R-:W-:Y:S01]  /*0ea0*/  LOP3.LUT R0, R0, 0x7f800000, RZ, 0xfc, !PT ;  /* 0x7f80000000007812 */ /* 0x000fe200078efcff */
[----:B------:R-:W-:Y:S06]  /*0eb0*/  BRA `(.L_x_44) ;  /* 0x0000000000147947 */ /* 0x000fec0003800000 */
.L_x_38:
[----:B------:R-:W-:Y:S01]  /*0ec0*/  LOP3.LUT R0, R12, 0x80000000, R11, 0x48, !PT ;  /* 0x800000000c007812 */ /* 0x000fe200078e480b */
[----:B------:R-:W-:Y:S06]  /*0ed0*/  BRA `(.L_x_44) ;  /* 0x00000000000c7947 */ /* 0x000fec0003800000 */
.L_x_37:
[----:B------:R-:W0:Y:S01]  /*0ee0*/  MUFU.RSQ R0, -QNAN ;  /* 0xffc0000000007908 */ /* 0x000e220000001400 */
[----:B------:R-:W-:Y:S05]  /*0ef0*/  BRA `(.L_x_44) ;  /* 0x0000000000047947 */ /* 0x000fea0003800000 */
.L_x_36:
[----:B------:R-:W-:-:S07]  /*0f00*/  FADD.FTZ R0, R0, R3 ;  /* 0x0000000300007221 */ /* 0x000fce0000010000 */
.L_x_44:
[----:B------:R-:W-:Y:S05]  /*0f10*/  BSYNC.RECONVERGENT B1 ;  /* 0x0000000000017941 */ /* 0x000fea0003800200 */
.L_x_34:
[----:B------:R-:W-:-:S04]  /*0f20*/  HFMA2 R9, -RZ, RZ, 0, 0 ;  /* 0x00000000ff097431 */ /* 0x000fc800000001ff */
[----:B0-----:R-:W-:Y:S05]  /*0f30*/  RET.REL.NODEC R8 `(_Z21rms_norm_float4_blockPfS_ffii) ;  /* 0xfffffff008307950 */ /* 0x001fea0003c3ffff */
.L_x_45:
        /* <DEDUP_REMOVED lines=12> */
.L_x_69:


//--------------------- .text._Z8rms_normPfS_ffii --------------------------
	.section	.text._Z8rms_normPfS_ffii,"ax",@progbits
	.align	128
        .global         _Z8rms_normPfS_ffii
        .type           _Z8rms_normPfS_ffii,@function
        .size           _Z8rms_normPfS_ffii,(.L_x_70 - _Z8rms_normPfS_ffii)
        .other          _Z8rms_normPfS_ffii,@"STO_CUDA_ENTRY STV_DEFAULT"
_Z8rms_normPfS_ffii:
.text._Z8rms_normPfS_ffii:
[----:B------:R-:W-:Y:S01]  /*0000*/  LDC R1, c[0x0][0x37c] ;  /* 0x0000df00ff017b82 */ /* 0x000fe20000000800 */
[----:B------:R-:W0:Y:S07]  /*0010*/  S2R R0, SR_TID.X ;  /* 0x0000000000007919 */ /* 0x000e2e0000002100 */
[----:B------:R-:W0:Y:S01]  /*0020*/  S2UR UR5, SR_CTAID.X ;  /* 0x00000000000579c3 */ /* 0x000e220000002500 */
[----:B------:R-:W1:Y:S01]  /*0030*/  LDCU.64 UR6, c[0x0][0x398] ;  /* 0x00007300ff0677ac */ /* 0x000e620008000a00 */
[----:B------:R-:W-:Y:S01]  /*0040*/  IMAD.MOV.U32 R4, RZ, RZ, RZ ;  /* 0x000000ffff047224 */ /* 0x000fe200078e00ff */
[----:B------:R-:W2:Y:S05]  /*0050*/  LDCU.64 UR8, c[0x0][0x358] ;  /* 0x00006b00ff0877ac */ /* 0x000eaa0008000a00 */
[----:B------:R-:W0:Y:S01]  /*0060*/  LDC R13, c[0x0][0x360] ;  /* 0x0000d800ff0d7b82 */ /* 0x000e220000000800 */
[----:B-1----:R-:W-:Y:S01]  /*0070*/  UIMAD UR4, UR7, UR6, URZ ;  /* 0x00000006070472a4 */ /* 0x002fe2000f8e02ff */
[----:B0-----:R-:W-:-:S05]  /*0080*/  IMAD R2, R13, UR5, R0 ;  /* 0x000000050d027c24 */ /* 0x001fca000f8e0200 */
[----:B------:R-:W-:-:S13]  /*0090*/  ISETP.GE.AND P0, PT, R2, UR4, PT ;  /* 0x0000000402007c0c */ /* 0x000fda000bf06270 */
[----:B------:R-:W0:Y:S02]  /*00a0*/  @!P0 LDC.64 R6, c[0x0][0x380] ;  /* 0x0000e000ff068b82 */ /* 0x000e240000000a00 */
[----:B0-----:R-:W-:-:S05]  /*00b0*/  @!P0 IMAD.WIDE R6, R2, 0x4, R6 ;  /* 0x0000000402068825 */ /* 0x001fca00078e0206 */
[----:B--2---:R-:W2:Y:S02]  /*00c0*/  @!P0 LDG.E R4, desc[UR8][R6.64] ;  /* 0x0000000806048981 */ /* 0x004ea4000c1e1900 */
[----:B--2---:R-:W-:-:S05]  /*00d0*/  FMUL R5, R4, R4 ;  /* 0x0000000404057220 */ /* 0x004fca0000400000 */
[----:B------:R-:W0:Y:S02]  /*00e0*/  SHFL.DOWN PT, R8, R5, 0x10, 0x1f ;  /* 0x0a001f0005087f89 */ /* 0x000e2400000e0000 */
[----:B0-----:R-:W-:-:S05]  /*00f0*/  FADD R8, R5, R8 ;  /* 0x0000000805087221 */ /* 0x001fca0000000000 */
[----:B------:R-:W0:Y:S02]  /*0100*/  SHFL.DOWN PT, R3, R8, 0x8, 0x1f ;  /* 0x09001f0008037f89 */ /* 0x000e2400000e0000 */
[----:B0-----:R-:W-:Y:S01]  /*0110*/  FADD R9, R8, R3 ;  /* 0x0000000308097221 */ /* 0x001fe20000000000 */
[----:B------:R-:W-:-:S04]  /*0120*/  LOP3.LUT P0, R3, R0, 0x1f, RZ, 0xc0, !PT ;  /* 0x0000001f00037812 */ /* 0x000fc8000780c0ff */
[----:B------:R-:W0:Y:S09]  /*0130*/  SHFL.DOWN PT, R10, R9, 0x4, 0x1f ;  /* 0x08801f00090a7f89 */ /* 0x000e3200000e0000 */
[----:B------:R-:W1:Y:S01]  /*0140*/  @!P0 S2R R12, SR_CgaCtaId ;  /* 0x00000000000c8919 */ /* 0x000e620000008800 */
[----:B------:R-:W-:-:S05]  /*0150*/  @!P0 MOV R5, 0x400 ;  /* 0x0000040000058802 */ /* 0x000fca0000000f00 */
[----:B------:R-:W-:Y:S02]  /*0160*/  @!P0 VIADD R5, R5, 0x4 ;  /* 0x0000000405058836 */ /* 0x000fe40000000000 */
        /* <DEDUP_REMOVED lines=18> */
[----:B------:R-:W-:-:S04]  /*0290*/  HFMA2 R5, -RZ, RZ, 0, 0 ;  /* 0x00000000ff057431 */ /* 0x000fc800000001ff */
[----:B------:R-:W-:-:S05]  /*02a0*/  @!P0 IMAD R3, R3, 0x4, R6 ;  /* 0x0000000403038824 */ /* 0x000fca00078e0206 */
        /* <DEDUP_REMOVED lines=11> */
.L_x_55:
        /* <DEDUP_REMOVED lines=11> */
[----:B0-----:R-:W-:-:S04]  /*0410*/  FFMA R7, -R3, R6, R0 ;  /* 0x0000000603077223 */ /* 0x001fc80000000100 */
[----:B------:R-:W-:Y:S01]  /*0420*/  FFMA R5, R5, R7, R6 ;  /* 0x0000000705057223 */ /* 0x000fe20000000006 */
[----:B--2---:R-:W-:Y:S06]  /*0430*/  @!P0 BRA `(.L_x_49) ;  /* 0x00000000000c8947 */ /* 0x004fec0003800000 */
[----:B------:R-:W-:-:S07]  /*0440*/  MOV R6, 0x460 ;  /* 0x0000046000067802 */ /* 0x000fce0000000f00 */
[----:B------:R-:W-:Y:S05]  /*0450*/  CALL.REL.NOINC `($__internal_2_$__cuda_sm3x_div_rn_noftz_f32_slowpath) ;  /* 0x0000000000f07944 */ /* 0x000fea0003c00000 */
[----:B------:R-:W-:-:S07]  /*0460*/  IMAD.MOV.U32 R5, RZ, RZ, R0 ;  /* 0x000000ffff057224 */ /* 0x000fce00078e0000 */
.L_x_49:
[----:B------:R-:W-:Y:S05]  /*0470*/  BSYNC.RECONVERGENT B0 ;  /* 0x0000000000007941 */ /* 0x000fea0003800200 */
.L_x_48:
[----:B------:R-:W-:Y:S01]  /*0480*/  FSETP.GEU.AND P0, PT, |R5|, 1.175494350822287508e-38, PT ;  /* 0x008000000500780b */ /* 0x000fe20003f0e200 */
[----:B------:R-:W0:Y:S01]  /*0490*/  S2UR UR6, SR_CgaCtaId ;  /* 0x00000000000679c3 */ /* 0x000e220000008800 */
[----:B------:R-:W-:-:S11]  /*04a0*/  UMOV UR5, 0x400 ;  /* 0x0000040000057882 */ /* 0x000fd60000000000 */
[----:B------:R-:W-:-:S04]  /*04b0*/  @!P0 FMUL R5, R5, 16777216 ;  /* 0x4b80000005058820 */ /* 0x000fc80000400000 */
[----:B------:R-:W1:Y:S01]  /*04c0*/  MUFU.RSQ R0, R5 ;  /* 0x0000000500007308 */ /* 0x000e620000001400 */
[----:B0-----:R-:W-:Y:S01]  /*04d0*/  ULEA UR5, UR6, UR5, 0x18 ;  /* 0x0000000506057291 */ /* 0x001fe2000f8ec0ff */
[----:B-1----:R-:W-:-:S08]  /*04e0*/  @!P0 FMUL R0, R0, 4096 ;  /* 0x4580000000008820 */ /* 0x002fd00000400000 */
[----:B------:R1:W-:Y:S03]  /*04f0*/  STS [UR5], R0 ;  /* 0x00000000ff007988 */ /* 0x0003e60008000805 */
.L_x_46:
[----:B------:R-:W-:Y:S05]  /*0500*/  WARPSYNC.ALL ;  /* 0x0000000000007948 */ /* 0x000fea0003800000 */
[----:B------:R-:W-:Y:S01]  /*0510*/  BAR.SYNC.DEFER_BLOCKING 0x0 ;  /* 0x0000000000007b1d */ /* 0x000fe20000010000 */
[----:B------:R-:W-:-:S13]  /*0520*/  ISETP.GE.AND P0, PT, R2, UR4, PT ;  /* 0x0000000402007c0c */ /* 0x000fda000bf06270 */
[----:B------:R-:W-:Y:S05]  /*0530*/  @P0 EXIT ;  /* 0x000000000000094d */ /* 0x000fea0003800000 */
[----:B------:R-:W2:Y:S01]  /*0540*/  S2UR UR6, SR_CgaCtaId ;  /* 0x00000000000679c3 */ /* 0x000ea20000008800 */
[----:B------:R-:W-:-:S07]  /*0550*/  UMOV UR5, 0x400 ;  /* 0x0000040000057882 */ /* 0x000fce0000000000 */
[----:B0-----:R-:W0:Y:S01]  /*0560*/  LDC.64 R6, c[0x0][0x388] ;  /* 0x0000e200ff067b82 */ /* 0x001e220000000a00 */
[----:B--2---:R-:W-:-:S09]  /*0570*/  ULEA UR5, UR6, UR5, 0x18 ;  /* 0x0000000506057291 */ /* 0x004fd2000f8ec0ff */
[----:B------:R-:W2:Y:S02]  /*0580*/  LDS R3, [UR5] ;  /* 0x00000005ff037984 */ /* 0x000ea40008000800 */
[----:B------:R-:W3:Y:S01]  /*0590*/  LDCU UR5, c[0x0][0x390] ;  /* 0x00007200ff0577ac */ /* 0x000ee20008000800 */
[----:B--2---:R-:W-:Y:S01]  /*05a0*/  FMUL R4, R3, R4 ;  /* 0x0000000403047220 */ /* 0x004fe20000400000 */
[----:B0-----:R-:W-:-:S04]  /*05b0*/  IMAD.WIDE R2, R2, 0x4, R6 ;  /* 0x0000000402027825 */ /* 0x001fc800078e0206 */
[----:B---3--:R-:W-:-:S05]  /*05c0*/  FMUL R5, R4, UR5 ;  /* 0x0000000504057c20 */ /* 0x008fca0008400000 */
[----:B------:R-:W-:Y:S01]  /*05d0*/  STG.E desc[UR8][R2.64], R5 ;  /* 0x0000000502007986 */ /* 0x000fe2000c101908 */
[----:B------:R-:W-:Y:S05]  /*05e0*/  EXIT ;  /* 0x000000000000794d */ /* 0x000fea0003800000 */
.L_x_47:
[----:B------:R-:W-:Y:S01]  /*05f0*/  IMAD.MOV.U32 R12, RZ, RZ, 0x10 ;  /* 0x00000010ff0c7424 */ /* 0x000fe200078e00ff */
[----:B------:R-:W-:Y:S01]  /*0600*/  MOV R14, 0x1f ;  /* 0x0000001f000e7802 */ /* 0x000fe20000000f00 */
[----:B------:R-:W-:-:S07]  /*0610*/  IMAD.MOV.U32 R9, RZ, RZ, -0x1 ;  /* 0xffffffffff097424 */ /* 0x000fce00078e00ff */
[----:B01----:R-:W-:Y:S05]  /*0620*/  WARPSYNC.COLLECTIVE R9, `(.L_x_50) ;  /* 0x0000000009087348 */ /* 0x003fea0003c00000 */
[----:B-1----:R1:W2:Y:S02]  /*0630*/  SHFL.DOWN P0, R10, R5, R12, R14 ;  /* 0x0800000c050a7389 */ /* 0x0022a4000000000e */
[----:B012---:R-:W-:Y:S05]  /*0640*/  ENDCOLLECTIVE ;  /* 0x000000000000791b */ /* 0x007fea0003800000 */
.L_x_50:
[----:B------:R-:W-:Y:S01]  /*0650*/  MOV R12, 0x8 ;  /* 0x00000008000c7802 */ /* 0x000fe20000000f00 */
[----:B------:R-:W-:-:S04]  /*0660*/  IMAD.MOV.U32 R6, RZ, RZ, R10 ;  /* 0x000000ffff067224 */ /* 0x000fc800078e000a */
[----:B------:R-:W-:-:S04]  /*0670*/  FADD R6, R6, R5 ;  /* 0x0000000506067221 */ /* 0x000fc80000000000 */
[----:B------:R-:W-:-:S07]  /*0680*/  IMAD.MOV.U32 R5, RZ, RZ, R6 ;  /* 0x000000ffff057224 */ /* 0x000fce00078e0006 */
[----:B------:R-:W-:Y:S05]  /*0690*/  WARPSYNC.COLLECTIVE R9, `(.L_x_51) ;  /* 0x0000000009087348 */ /* 0x000fea0003c00000 */
[----:B------:R0:W1:Y:S02]  /*06a0*/  SHFL.DOWN P0, R10, R5, R12, R14 ;  /* 0x0800000c050a7389 */ /* 0x000064000000000e */
[----:B01----:R-:W-:Y:S05]  /*06b0*/  ENDCOLLECTIVE ;  /* 0x000000000000791b */ /* 0x003fea0003800000 */
.L_x_51:
[----:B------:R-:W-:Y:S02]  /*06c0*/  IMAD.MOV.U32 R12, RZ, RZ, 0x4 ;  /* 0x00000004ff0c7424 */ /* 0x000fe400078e00ff */
[----:B------:R-:W-:-:S04]  /*06d0*/  IMAD.MOV.U32 R3, RZ, RZ, R10 ;  /* 0x000000ffff037224 */ /* 0x000fc800078e000a */
[----:B------:R-:W-:-:S04]  /*06e0*/  FADD R3, R6, R3 ;  /* 0x0000000306037221 */ /* 0x000fc80000000000 */
[----:B------:R-:W-:-:S07]  /*06f0*/  IMAD.MOV.U32 R5, RZ, RZ, R3 ;  /* 0x000000ffff057224 */ /* 0x000fce00078e0003 */
[----:B------:R-:W-:Y:S05]  /*0700*/  WARPSYNC.COLLECTIVE R9, `(.L_x_52) ;  /* 0x0000000009087348 */ /* 0x000fea0003c00000 */
[----:B------:R0:W1:Y:S02]  /*0710*/  SHFL.DOWN P0, R10, R5, R12, R14 ;  /* 0x0800000c050a7389 */ /* 0x000064000000000e */
[----:B01----:R-:W-:Y:S05]  /*0720*/  ENDCOLLECTIVE ;  /* 0x000000000000791b */ /* 0x003fea0003800000 */
.L_x_52:
[----:B------:R-:W-:Y:S01]  /*0730*/  IMAD.MOV.U32 R12, RZ, RZ, 0x2 ;  /* 0x00000002ff0c7424 */ /* 0x000fe200078e00ff */
[----:B------:R-:W-:-:S05]  /*0740*/  MOV R8, R10 ;  /* 0x0000000a00087202 */ /* 0x000fca0000000f00 */
[----:B------:R-:W-:-:S04]  /*0750*/  FADD R8, R3, R8 ;  /* 0x0000000803087221 */ /* 0x000fc80000000000 */
[----:B------:R-:W-:-:S07]  /*0760*/  IMAD.MOV.U32 R5, RZ, RZ, R8 ;  /* 0x000000ffff057224 */ /* 0x000fce00078e0008 */
[----:B------:R-:W-:Y:S05]  /*0770*/  WARPSYNC.COLLECTIVE R9, `(.L_x_53) ;  /* 0x0000000009087348 */ /* 0x000fea0003c00000 */
[----:B------:R0:W1:Y:S02]  /*0780*/  SHFL.DOWN P0, R10, R5, R12, R14 ;  /* 0x0800000c050a7389 */ /* 0x000064000000000e */
[----:B01----:R-:W-:Y:S05]  /*0790*/  ENDCOLLECTIVE ;  /* 0x000000000000791b */ /* 0x003fea0003800000 */
.L_x_53:
[----:B------:R-:W-:Y:S02]  /*07a0*/  IMAD.MOV.U32 R12, RZ, RZ, 0x1 ;  /* 0x00000001ff0c7424 */ /* 0x000fe400078e00ff */
[----:B------:R-:W-:-:S04]  /*07b0*/  IMAD.MOV.U32 R7, RZ, RZ, R10 ;  /* 0x000000ffff077224 */ /* 0x000fc800078e000a */
[----:B------:R-:W-:-:S05]  /*07c0*/  FADD R7, R8, R7 ;  /* 0x0000000708077221 */ /* 0x000fca0000000000 */
[----:B------:R-:W-:-:S07]  /*07d0*/  MOV R5, R7 ;  /* 0x0000000700057202 */ /* 0x000fce0000000f00 */
[----:B------:R-:W-:Y:S05]  /*07e0*/  WARPSYNC.COLLECTIVE R9, `(.L_x_54) ;  /* 0x0000000009087348 */ /* 0x000fea0003c00000 */
[----:B------:R0:W1:Y:S02]  /*07f0*/  SHFL.DOWN P0, R10, R5, R12, R14 ;  /* 0x0800000c050a7389 */ /* 0x000064000000000e */
[----:B01----:R-:W-:Y:S05]  /*0800*/  ENDCOLLECTIVE ;  /* 0x000000000000791b */ /* 0x003fea0003800000 */
.L_x_54:
[----:B------:R-:W-:Y:S05]  /*0810*/  BRA `(.L_x_55) ;  /* 0xfffffff800d07947 */ /* 0x000fea000383ffff */
        .weak           $__internal_2_$__cuda_sm3x_div_rn_noftz_f32_slowpath
        .type           $__internal_2_$__cuda_sm3x_div_rn_noftz_f32_slowpath,@function
        .size           $__internal_2_$__cuda_sm3x_div_rn_noftz_f32_slowpath,(.L_x_70 - $__internal_2_$__cuda_sm3x_div_rn_noftz_f32_slowpath)
$__internal_2_$__cuda_sm3x_div_rn_noftz_f32_slowpath:
[--C-:B------:R-:W-:Y:S01]  /*0820*/  SHF.R.U32.HI R7, RZ, 0x17, R3.reuse ;  /* 0x00000017ff077819 */ /* 0x100fe20000011603 */
[----:B------:R-:W-:Y:S01]  /*0830*/  BSSY.RECONVERGENT B1, `(.L_x_56) ;  /* 0x0000064000017945 */ /* 0x000fe20003800200 */
[--C-:B------:R-:W-:Y:S01]  /*0840*/  SHF.R.U32.HI R5, RZ, 0x17, R0.reuse ;  /* 0x00000017ff057819 */ /* 0x100fe20000011600 */
[----:B------:R-:W-:Y:S01]  /*0850*/  IMAD.MOV.U32 R8, RZ, RZ, R3 ;  /* 0x000000ffff087224 */ /* 0x000fe200078e0003 */
[----:B------:R-:W-:Y:S02]  /*0860*/  LOP3.LUT R7, R7, 0xff, RZ, 0xc0, !PT ;  /* 0x000000ff07077812 */ /* 0x000fe400078ec0ff */
[----:B------:R-:W-:Y:S01]  /*0870*/  LOP3.LUT R12, R5, 0xff, RZ, 0xc0, !PT ;  /* 0x000000ff050c7812 */ /* 0x000fe200078ec0ff */
[----:B------:R-:W-:Y:S02]  /*0880*/  IMAD.MOV.U32 R5, RZ, RZ, R0 ;  /* 0x000000ffff057224 */ /* 0x000fe400078e0000 */
[----:B------:R-:W-:Y:S01]  /*0890*/  VIADD R10, R7, 0xffffffff ;  /* 0xffffffff070a7836 */ /* 0x000fe20000000000 */
[----:B------:R-:W-:-:S04]  /*08a0*/  IADD3 R11, PT, PT, R12, -0x1, RZ ;  /* 0xffffffff0c0b7810 */ /* 0x000fc80007ffe0ff */
[----:B------:R-:W-:-:S04]  /*08b0*/  ISETP.GT.U32.AND P0, PT, R10, 0xfd, PT ;  /* 0x000000fd0a00780c */ /* 0x000fc80003f04070 */
[----:B------:R-:W-:-:S13]  /*08c0*/  ISETP.GT.U32.OR P0, PT, R11, 0xfd, P0 ;  /* 0x000000fd0b00780c */ /* 0x000fda0000704470 */
        /* <DEDUP_REMOVED lines=20> */
[----:B------:R-:W-:Y:S02]  /*0a10*/  @P0 IMAD.MOV.U32 R9, RZ, RZ, RZ ;  /* 0x000000ffff090224 */ /* 0x000fe400078e00ff */
[----:B------:R-:W-:Y:S01]  /*0a20*/  @!P0 FFMA R5, R0, 1.84467440737095516160e+19, RZ ;  /* 0x5f80000000058823 */ /* 0x000fe200000000ff */
[----:B------:R-:W-:Y:S02]  /*0a30*/  @!P0 IMAD.MOV.U32 R9, RZ, RZ, -0x40 ;  /* 0xffffffc0ff098424 */ /* 0x000fe400078e00ff */
[----:B------:R-:W-:-:S03]  /*0a40*/  @!P1 FFMA R8, R3, 1.84467440737095516160e+19, RZ ;  /* 0x5f80000003089823 */ /* 0x000fc600000000ff */
[----:B------:R-:W-:-:S07]  /*0a50*/  @!P1 IADD3 R9, PT, PT, R9, 0x40, RZ ;  /* 0x0000004009099810 */ /* 0x000fce0007ffe0ff */
.L_x_57:
[----:B------:R-:W-:Y:S01]  /*0a60*/  LEA R3, R7, 0xc0800000, 0x17 ;  /* 0xc080000007037811 */ /* 0x000fe200078eb8ff */
[----:B------:R-:W-:Y:S04]  /*0a70*/  BSSY.RECONVERGENT B2, `(.L_x_62) ;  /* 0x0000036000027945 */ /* 0x000fe80003800200 */
[----:B------:R-:W-:Y:S02]  /*0a80*/  IMAD.IADD R3, R8, 0x1, -R3 ;  /* 0x0000000108037824 */ /* 0x000fe400078e0a03 */
[----:B------:R-:W-:Y:S02]  /*0a90*/  VIADD R8, R12, 0xffffff81 ;  /* 0xffffff810c087836 */ /* 0x000fe40000000000 */
[----:B------:R-:W0:Y:S01]  /*0aa0*/  MUFU.RCP R10, R3 ;  /* 0x00000003000a7308 */ /* 0x000e220000001000 */
[----:B------:R-:W-:Y:S01]  /*0ab0*/  FADD.FTZ R11, -R3, -RZ ;  /* 0x800000ff030b7221 */ /* 0x000fe20000010100 */
[C---:B------:R-:W-:Y:S01]  /*0ac0*/  IMAD R0, R8.reuse, -0x800000, R5 ;  /* 0xff80000008007824 */ /* 0x040fe200078e0205 */
[----:B------:R-:W-:-:S04]  /*0ad0*/  IADD3 R8, PT, PT, R8, 0x7f, -R7 ;  /* 0x0000007f08087810 */ /* 0x000fc80007ffe807 */
[----:B------:R-:W-:Y:S01]  /*0ae0*/  IADD3 R8, PT, PT, R8, R9, RZ ;  /* 0x0000000908087210 */ /* 0x000fe20007ffe0ff */
        /* <DEDUP_REMOVED lines=8> */
[----:B------:R-:W-:-:S05]  /*0b70*/  LOP3.LUT R3, R3, 0xff, RZ, 0xc0, !PT ;  /* 0x000000ff03037812 */ /* 0x000fca00078ec0ff */
[----:B------:R-:W-:-:S04]  /*0b80*/  IMAD.IADD R7, R3, 0x1, R8 ;  /* 0x0000000103077824 */ /* 0x000fc800078e0208 */
        /* <DEDUP_REMOVED lines=11> */
[CCC-:B------:R-:W-:Y:S01]  /*0c40*/  FFMA.RM R8, R12.reuse, R10.reuse, R13.reuse ;  /* 0x0000000a0c087223 */ /* 0x1c0fe2000000400d */
[C---:B------:R-:W-:Y:S02]  /*0c50*/  ISETP.NE.AND P2, PT, R7.reuse, RZ, PT ;  /* 0x000000ff0700720c */ /* 0x040fe40003f45270 */
[----:B------:R-:W-:Y:S02]  /*0c60*/  ISETP.NE.AND P1, PT, R7, RZ, PT ;  /* 0x000000ff0700720c */ /* 0x000fe40003f25270 */
[----:B------:R-:W-:Y:S01]  /*0c70*/  LOP3.LUT R5, R3, 0x7fffff, RZ, 0xc0, !PT ;  /* 0x007fffff03057812 */ /* 0x000fe200078ec0ff */
[----:B------:R-:W-:Y:S01]  /*0c80*/  FFMA.RP R3, R12, R10, R13 ;  /* 0x0000000a0c037223 */ /* 0x000fe2000000800d */
[----:B------:R-:W-:Y:S01]  /*0c90*/  IADD3 R10, PT, PT, R7, 0x20, RZ ;  /* 0x00000020070a7810 */ /* 0x000fe20007ffe0ff */
[----:B------:R-:W-:Y:S01]  /*0ca0*/  IMAD.MOV R7, RZ, RZ, -R7 ;  /* 0x000000ffff077224 */ /* 0x000fe200078e0a07 */
        /* <DEDUP_REMOVED lines=10> */
[----:B------:R-:W-:-:S05]  /*0d50*/  LOP3.LUT R3, R3, R8, RZ, 0xc0, !PT ;  /* 0x0000000803037212 */ /* 0x000fca00078ec0ff */
[----:B------:R-:W-:-:S05]  /*0d60*/  IMAD.IADD R3, R10, 0x1, R3 ;  /* 0x000000010a037824 */ /* 0x000fca00078e0203 */
[----:B------:R-:W-:Y:S01]  /*0d70*/  LOP3.LUT R0, R3, R0, RZ, 0xfc, !PT ;  /* 0x0000000003007212 */ /* 0x000fe200078efcff */
[----:B------:R-:W-:Y:S06]  /*0d80*/  BRA `(.L_x_65) ;  /* 0x0000000000107947 */ /* 0x000fec0003800000 */
.L_x_64:
[----:B------:R-:W-:-:S04]  /*0d90*/  LOP3.LUT R0, R0, 0x80000000, RZ, 0xc0, !PT ;  /* 0x8000000000007812 */ /* 0x000fc800078ec0ff */
[----:B------:R-:W-:Y:S01]  /*0da0*/  LOP3.LUT R0, R0, 0x7f800000, RZ, 0xfc, !PT ;  /* 0x7f80000000007812 */ /* 0x000fe200078efcff */
[----:B------:R-:W-:Y:S06]  /*0db0*/  BRA `(.L_x_65) ;  /* 0x0000000000047947 */ /* 0x000fec0003800000 */
.L_x_63:
[----:B------:R-:W-:-:S07]  /*0dc0*/  LEA R0, R8, R0, 0x17 ;  /* 0x0000000008007211 */ /* 0x000fce00078eb8ff */
.L_x_65:
[----:B------:R-:W-:Y:S05]  /*0dd0*/  BSYNC.RECONVERGENT B2 ;  /* 0x0000000000027941 */ /* 0x000fea0003800200 */
.L_x_62:
[----:B------:R-:W-:Y:S05]  /*0de0*/  BRA `(.L_x_66) ;  /* 0x0000000000207947 */ /* 0x000fea0003800000 */
.L_x_61:
[----:B------:R-:W-:-:S04]  /*0df0*/  LOP3.LUT R0, R8, 0x80000000, R5, 0x48, !PT ;  /* 0x8000000008007812 */ /* 0x000fc800078e4805 */
[----:B------:R-:W-:Y:S01]  /*0e00*/  LOP3.LUT R0, R0, 0x7f800000, RZ, 0xfc, !PT ;  /* 0x7f80000000007812 */ /* 0x000fe200078efcff */
[----:B------:R-:W-:Y:S06]  /*0e10*/  BRA `(.L_x_66) ;  /* 0x0000000000147947 */ /* 0x000fec0003800000 */
.L_x_60:
[----:B------:R-:W-:Y:S01]  /*0e20*/  LOP3.LUT R0, R8, 0x80000000, R5, 0x48, !PT ;  /* 0x8000000008007812 */ /* 0x000fe200078e4805 */
[----:B------:R-:W-:Y:S06]  /*0e30*/  BRA `(.L_x_66) ;  /* 0x00000000000c7947 */ /* 0x000fec0003800000 */
.L_x_59:
[----:B------:R-:W0:Y:S01]  /*0e40*/  MUFU.RSQ R0, -QNAN ;  /* 0xffc0000000007908 */ /* 0x000e220000001400 */
[----:B------:R-:W-:Y:S05]  /*0e50*/  BRA `(.L_x_66) ;  /* 0x0000000000047947 */ /* 0x000fea0003800000 */
.L_x_58:
[----:B------:R-:W-:-:S07]  /*0e60*/  FADD.FTZ R0, R0, R3 ;  /* 0x0000000300007221 */ /* 0x000fce0000010000 */
.L_x_66:
[----:B------:R-:W-:Y:S05]  /*0e70*/  BSYNC.RECONVERGENT B1 ;  /* 0x0000000000017941 */ /* 0x000fea0003800200 */
.L_x_56:
[----:B------:R-:W-:-:S04]  /*0e80*/  IMAD.MOV.U32 R7, RZ, RZ, 0x0 ;  /* 0x00000000ff077424 */ /* 0x000fc800078e00ff */
[----:B0-----:R-:W-:Y:S05]  /*0e90*/  RET.REL.NODEC R6 `(_Z8rms_normPfS_ffii) ;  /* 0xfffffff006587950 */ /* 0x001fea0003c3ffff */
.L_x_67:
        /* <DEDUP_REMOVED lines=14> */
.L_x_70:


//--------------------- .nv.shared.reserved.0     --------------------------
	.section	.nv.shared.reserved.0,"aw",@nobits
	.weak		__nv_reservedSMEM_offset_0_alias
	.size		__nv_reservedSMEM_offset_0_alias, 0, 64
	.other		__nv_reservedSMEM_offset_0_alias,@"STO_CUDA_RESERVED_SHARED STV_DEFAULT"
__nv_reservedSMEM_offset_0_alias:
	.zero		0
	.zero		64


//--------------------- .nv.shared._Z21rms_norm_float4_blockPfS_ffii --------------------------
	.section	.nv.shared._Z21rms_norm_float4_blockPfS_ffii,"aw",@nobits
	.sectionflags	@""
	.align	4
.nv.shared._Z21rms_norm_float4_blockPfS_ffii:
	.zero		1156


//--------------------- .nv.shared._Z8rms_normPfS_ffii --------------------------
	.section	.nv.shared._Z8rms_normPfS_ffii,"aw",@nobits
	.sectionflags	@""
	.align	4
.nv.shared._Z8rms_normPfS_ffii:
	.zero		1156


//--------------------- .nv.constant0._Z20rms_norm_float4_gridPfS_ffiiS_ --------------------------
	.section	.nv.constant0._Z20rms_norm_float4_gridPfS_ffiiS_,"a",@progbits
	.sectionflags	@""
	.align	4
.nv.constant0._Z20rms_norm_float4_gridPfS_ffiiS_:
	.zero		936


//--------------------- .nv.constant0._Z21rms_norm_float4_blockPfS_ffii --------------------------
	.section	.nv.constant0._Z21rms_norm_float4_blockPfS_ffii,"a",@progbits
	.sectionflags	@""
	.align	4
.nv.constant0._Z21rms_norm_float4_blockPfS_ffii:
	.zero		928


//--------------------- .nv.constant0._Z8rms_normPfS_ffii --------------------------
	.section	.nv.constant0._Z8rms_normPfS_ffii,"a",@progbits
	.sectionflags	@""
	.align	4
.nv.constant0._Z8rms_normPfS_ffii:
	.zero		928


//--------------------- SYMBOLS --------------------------

	.type		.nv.reservedSmem.offset0,@object
	.size		.nv.reservedSmem.offset0,0x4
	.type		.nv.reservedSmem.cap,@object
	.size		.nv.reservedSmem.cap,0x4
